	.target	sm_90a

	.elftype	@"ET_EXEC"


//--------------------- .note.nv.tkinfo           --------------------------
	.section	.note.nv.tkinfo,"",@"SHT_NOTE"
	.sectionflags	@"SHF_NOTE_NV_TKINFO"
	.tkinfo
        /*0018*/ 	.word	0x00000002
        /*0030*/ 	.string	""
        /*0030*/ 	.string	"ptxas"
        /*0030*/ 	.string	"Cuda compilation tools, release 13.0, V13.0.88"
        /*0030*/ 	.string	"Build cuda_13.0.r13.0/compiler.36424714_0"
        /*0030*/ 	.string	"-v  -suppress-debug-info  -lineinfo  -arch sm_90a "



//--------------------- .note.nv.cuinfo           --------------------------
	.section	.note.nv.cuinfo,"",@"SHT_NOTE"
	.sectionflags	@"SHF_NOTE_NV_CUINFO"
        /*0018*/ 	.short	0x0002
        /*001a*/ 	.short	0x005a
        /*001c*/ 	.short	0x0082
	.zero		2


//--------------------- .nv.info                  --------------------------
	.section	.nv.info,"",@"SHT_CUDA_INFO"
	.align	4


	//----- nvinfo : EIATTR_REGCOUNT
	.align		4
        /*0000*/ 	.byte	0x04, 0x2f
        /*0002*/ 	.short	(.L_1 - .L_0)
	.align		4
.L_0:
        /*0004*/ 	.word	index@(matmul_kernel)
        /*0008*/ 	.word	0x000000ff


	//----- nvinfo : EIATTR_FRAME_SIZE
	.align		4
.L_1:
        /*000c*/ 	.byte	0x04, 0x11
        /*000e*/ 	.short	(.L_3 - .L_2)
	.align		4
.L_2:
        /*0010*/ 	.word	index@(matmul_kernel)
        /*0014*/ 	.word	0x00000068


	//----- nvinfo : EIATTR_MIN_STACK_SIZE
	.align		4
.L_3:
        /*0018*/ 	.byte	0x04, 0x12
        /*001a*/ 	.short	(.L_5 - .L_4)
	.align		4
.L_4:
        /*001c*/ 	.word	index@(matmul_kernel)
        /*0020*/ 	.word	0x00000068
.L_5:


//--------------------- .nv.compat                --------------------------
	.section	.nv.compat,"",@"SHT_CUDA_COMPAT_INFO"
	.align	4
        /*0000*/ 	.byte	0x02, 0x09, 0x01, 0x00, 0x02, 0x02, 0x04, 0x00, 0x02, 0x05, 0x05, 0x00, 0x03, 0x07, 0x01, 0x01
        /*0010*/ 	.byte	0x02, 0x03, 0x00, 0x00, 0x02, 0x06, 0x01, 0x00, 0x04, 0x0b, 0x08, 0x00, 0x00, 0x00, 0x00, 0x00
        /*0020*/ 	.byte	0x00, 0x00, 0x00, 0x00


//--------------------- .nv.info.matmul_kernel    --------------------------
	.section	.nv.info.matmul_kernel,"",@"SHT_CUDA_INFO"
	.sectionflags	@""
	.align	4


	//----- nvinfo : EIATTR_CUDA_API_VERSION
	.align		4
        /*0000*/ 	.byte	0x04, 0x37
        /*0002*/ 	.short	(.L_7 - .L_6)
.L_6:
        /*0004*/ 	.word	0x00000082


	//----- nvinfo : EIATTR_KPARAM_INFO
	.align		4
.L_7:
        /*0008*/ 	.byte	0x04, 0x17
        /*000a*/ 	.short	(.L_9 - .L_8)
.L_8:
        /*000c*/ 	.word	0x00000000
        /*0010*/ 	.short	0x000d
        /*0012*/ 	.short	0x0048
        /*0014*/ 	.byte	0x00, 0xf4, 0x21, 0x00


	//----- nvinfo : EIATTR_KPARAM_INFO
	.align		4
.L_9:
        /*0018*/ 	.byte	0x04, 0x17
        /*001a*/ 	.short	(.L_11 - .L_10)
.L_10:
        /*001c*/ 	.word	0x00000000
        /*0020*/ 	.short	0x000c
        /*0022*/ 	.short	0x0040
        /*0024*/ 	.byte	0x00, 0xf4, 0x21, 0x00


	//----- nvinfo : EIATTR_KPARAM_INFO
	.align		4
.L_11:
        /*0028*/ 	.byte	0x04, 0x17
        /*002a*/ 	.short	(.L_13 - .L_12)
.L_12:
        /*002c*/ 	.word	0x00000000
        /*0030*/ 	.short	0x000b
        /*0032*/ 	.short	0x0038
        /*0034*/ 	.byte	0x00, 0xf0, 0x11, 0x00


	//----- nvinfo : EIATTR_KPARAM_INFO
	.align		4
.L_13:
        /*0038*/ 	.byte	0x04, 0x17
        /*003a*/ 	.short	(.L_15 - .L_14)
.L_14:
        /*003c*/ 	.word	0x00000000
        /*0040*/ 	.short	0x000a
        /*0042*/ 	.short	0x0034
        /*0044*/ 	.byte	0x00, 0xf0, 0x11, 0x00


	//----- nvinfo : EIATTR_KPARAM_INFO
	.align		4
.L_15:
        /*0048*/ 	.byte	0x04, 0x17
        /*004a*/ 	.short	(.L_17 - .L_16)
.L_16:
        /*004c*/ 	.word	0x00000000
        /*0050*/ 	.short	0x0009
        /*0052*/ 	.short	0x0030
        /*0054*/ 	.byte	0x00, 0xf0, 0x11, 0x00


	//----- nvinfo : EIATTR_KPARAM_INFO
	.align		4
.L_17:
        /*0058*/ 	.byte	0x04, 0x17
        /*005a*/ 	.short	(.L_19 - .L_18)
.L_18:
        /*005c*/ 	.word	0x00000000
        /*0060*/ 	.short	0x0008
        /*0062*/ 	.short	0x002c
        /*0064*/ 	.byte	0x00, 0xf0, 0x11, 0x00


	//----- nvinfo : EIATTR_KPARAM_INFO
	.align		4
.L_19:
        /*0068*/ 	.byte	0x04, 0x17
        /*006a*/ 	.short	(.L_21 - .L_20)
.L_20:
        /*006c*/ 	.word	0x00000000
        /*0070*/ 	.short	0x0007
        /*0072*/ 	.short	0x0028
        /*0074*/ 	.byte	0x00, 0xf0, 0x11, 0x00


	//----- nvinfo : EIATTR_KPARAM_INFO
	.align		4
.L_21:
        /*0078*/ 	.byte	0x04, 0x17
        /*007a*/ 	.short	(.L_23 - .L_22)
.L_22:
        /*007c*/ 	.word	0x00000000
        /*0080*/ 	.short	0x0006
        /*0082*/ 	.short	0x0024
        /*0084*/ 	.byte	0x00, 0xf0, 0x11, 0x00


	//----- nvinfo : EIATTR_KPARAM_INFO
	.align		4
.L_23:
        /*0088*/ 	.byte	0x04, 0x17
        /*008a*/ 	.short	(.L_25 - .L_24)
.L_24:
        /*008c*/ 	.word	0x00000000
        /*0090*/ 	.short	0x0005
        /*0092*/ 	.short	0x0020
        /*0094*/ 	.byte	0x00, 0xf0, 0x11, 0x00


	//----- nvinfo : EIATTR_KPARAM_INFO
	.align		4
.L_25:
        /*0098*/ 	.byte	0x04, 0x17
        /*009a*/ 	.short	(.L_27 - .L_26)
.L_26:
        /*009c*/ 	.word	0x00000000
        /*00a0*/ 	.short	0x0004
        /*00a2*/ 	.short	0x001c
        /*00a4*/ 	.byte	0x00, 0xf0, 0x11, 0x00


	//----- nvinfo : EIATTR_KPARAM_INFO
	.align		4
.L_27:
        /*00a8*/ 	.byte	0x04, 0x17
        /*00aa*/ 	.short	(.L_29 - .L_28)
.L_28:
        /*00ac*/ 	.word	0x00000000
        /*00b0*/ 	.short	0x0003
        /*00b2*/ 	.short	0x0018
        /*00b4*/ 	.byte	0x00, 0xf0, 0x11, 0x00


	//----- nvinfo : EIATTR_KPARAM_INFO
	.align		4
.L_29:
        /*00b8*/ 	.byte	0x04, 0x17
        /*00ba*/ 	.short	(.L_31 - .L_30)
.L_30:
        /*00bc*/ 	.word	0x00000000
        /*00c0*/ 	.short	0x0002
        /*00c2*/ 	.short	0x0010
        /*00c4*/ 	.byte	0x00, 0xf4, 0x21, 0x00


	//----- nvinfo : EIATTR_KPARAM_INFO
	.align		4
.L_31:
        /*00c8*/ 	.byte	0x04, 0x17
        /*00ca*/ 	.short	(.L_33 - .L_32)
.L_32:
        /*00cc*/ 	.word	0x00000000
        /*00d0*/ 	.short	0x0001
        /*00d2*/ 	.short	0x0008
        /*00d4*/ 	.byte	0x00, 0xf4, 0x21, 0x00


	//----- nvinfo : EIATTR_KPARAM_INFO
	.align		4
.L_33:
        /*00d8*/ 	.byte	0x04, 0x17
        /*00da*/ 	.short	(.L_35 - .L_34)
.L_34:
        /*00dc*/ 	.word	0x00000000
        /*00e0*/ 	.short	0x0000
        /*00e2*/ 	.short	0x0000
        /*00e4*/ 	.byte	0x00, 0xf4, 0x21, 0x00


	//----- nvinfo : EIATTR_SPARSE_MMA_MASK
	.align		4
.L_35:
        /*00e8*/ 	.byte	0x03, 0x50
        /*00ea*/ 	.short	0x0000


	//----- nvinfo : EIATTR_MAXREG_COUNT
	.align		4
        /*00ec*/ 	.byte	0x03, 0x1b
        /*00ee*/ 	.short	0x00ff


	//----- nvinfo : EIATTR_NUM_BARRIERS
	.align		4
        /*00f0*/ 	.byte	0x02, 0x4c
        /*00f2*/ 	.byte	0x01
	.zero		1


	//----- nvinfo : EIATTR_ANNOTATIONS
	.align		4
        /*00f4*/ 	.byte	0x04, 0x55
        /*00f6*/ 	.short	(.L_37 - .L_36)


	//   ....[0]....
.L_36:
        /*00f8*/ 	.word	0x00000001
        /*00fc*/ 	.byte	0x20, 0x06, 0x00, 0x00, 0x01, 0x00, 0x00, 0x00, 0x30, 0x06, 0x00, 0x00, 0x01, 0x00, 0x00, 0x00
        /* <DEDUP_REMOVED lines=23> */
        /*027c*/ 	.byte	0x30, 0x37, 0x00, 0x00, 0x01, 0x00, 0x00, 0x00, 0x40, 0x37, 0x00, 0x00


	//----- nvinfo : EIATTR_MERCURY_ISA_VERSION
	.align		4
.L_37:
        /*0288*/ 	.byte	0x03, 0x5f
        /*028a*/ 	.short	0x0101


	//----- nvinfo : EIATTR_EXIT_INSTR_OFFSETS
	.align		4
        /*028c*/ 	.byte	0x04, 0x1c
        /*028e*/ 	.short	(.L_39 - .L_38)


	//   ....[0]....
.L_38:
        /*0290*/ 	.word	0x00004e30


	//   ....[1]....
        /*0294*/ 	.word	0x00004e60


	//----- nvinfo : EIATTR_REQNTID
	.align		4
.L_39:
        /*0298*/ 	.byte	0x04, 0x10
        /*029a*/ 	.short	(.L_41 - .L_40)
.L_40:
        /*029c*/ 	.word	0x00000100
        /*02a0*/ 	.word	0x00000001
        /*02a4*/ 	.word	0x00000001


	//----- nvinfo : EIATTR_CBANK_PARAM_SIZE
	.align		4
.L_41:
        /*02a8*/ 	.byte	0x03, 0x19
        /*02aa*/ 	.short	0x0050


	//----- nvinfo : EIATTR_PARAM_CBANK
	.align		4
        /*02ac*/ 	.byte	0x04, 0x0a
        /*02ae*/ 	.short	(.L_43 - .L_42)
	.align		4
.L_42:
        /*02b0*/ 	.word	index@(.nv.constant0.matmul_kernel)
        /*02b4*/ 	.short	0x0210
        /*02b6*/ 	.short	0x0050


	//----- nvinfo : EIATTR_SW_WAR
	.align		4
.L_43:
        /*02b8*/ 	.byte	0x04, 0x36
        /*02ba*/ 	.short	(.L_45 - .L_44)
.L_44:
        /*02bc*/ 	.word	0x00000008
.L_45:


//--------------------- .nv.callgraph             --------------------------
	.section	.nv.callgraph,"",@"SHT_CUDA_CALLGRAPH"
	.align	4
	.sectionentsize	8
	.align		4
        /*0000*/ 	.word	0x00000000
	.align		4
        /*0004*/ 	.word	0xffffffff
	.align		4
        /*0008*/ 	.word	0x00000000
	.align		4
        /*000c*/ 	.word	0xfffffffe
	.align		4
        /*0010*/ 	.word	0x00000000
	.align		4
        /*0014*/ 	.word	0xfffffffd
	.align		4
        /*0018*/ 	.word	0x00000000
	.align		4
        /*001c*/ 	.word	0xfffffffc


//--------------------- .text.matmul_kernel       --------------------------
	.section	.text.matmul_kernel,"ax",@progbits
	.align	128
        .global         matmul_kernel
        .type           matmul_kernel,@function
        .size           matmul_kernel,(.L_x_3 - matmul_kernel)
        .other          matmul_kernel,@"STO_CUDA_ENTRY STV_DEFAULT"
matmul_kernel:
.text.matmul_kernel:
[----:B------:R-:W0:Y:S08]  /*0000*/  LDC R1, c[0x0][0x28] ;  /* 0x00000a00ff017b82 */ /* 0x000e300000000800 */
[----:B------:R-:W1:Y:S01]  /*0010*/  LDC.64 R2, c[0x0][0x228] ;  /* 0x00008a00ff027b82 */ /* 0x000e620000000a00 */
[----:B------:R-:W2:Y:S01]  /*0020*/  S2R R7, SR_CTAID.X ;  /* 0x0000000000077919 */ /* 0x000ea20000002500 */
[----:B0-----:R-:W-:Y:S01]  /*0030*/  VIADD R1, R1, 0xffffff98 ;  /* 0xffffff9801017836 */ /* 0x001fe20000000000 */
[----:B------:R-:W-:Y:S01]  /*0040*/  UMOV UR4, 0x400 ;  /* 0x0000040000047882 */ /* 0x000fe20000000000 */
[----:B------:R-:W-:Y:S01]  /*0050*/  ULDC.64 UR14, c[0x0][0x208] ;  /* 0x00008200000e7ab9 */ /* 0x000fe20000000a00 */
[----:B------:R-:W0:Y:S01]  /*0060*/  S2R R92, SR_TID.X ;  /* 0x00000000005c7919 */ /* 0x000e220000002100 */
[----:B------:R-:W-:-:S02]  /*0070*/  CS2R R14, SRZ ;  /* 0x00000000000e7805 */ /* 0x000fc4000001ff00 */
[----:B------:R-:W-:Y:S01]  /*0080*/  CS2R R16, SRZ ;  /* 0x0000000000107805 */ /* 0x000fe2000001ff00 */
[----:B------:R-:W3:Y:S01]  /*0090*/  S2UR UR12, SR_CgaCtaId ;  /* 0x00000000000c79c3 */ /* 0x000ee20000008800 */
[----:B------:R-:W-:Y:S02]  /*00a0*/  CS2R R18, SRZ ;  /* 0x0000000000127805 */ /* 0x000fe4000001ff00 */
[----:B------:R-:W-:Y:S02]  /*00b0*/  CS2R R28, SRZ ;  /* 0x00000000001c7805 */ /* 0x000fe4000001ff00 */
[----:B------:R-:W-:Y:S02]  /*00c0*/  CS2R R30, SRZ ;  /* 0x00000000001e7805 */ /* 0x000fe4000001ff00 */
[----:B------:R-:W-:Y:S02]  /*00d0*/  CS2R R32, SRZ ;  /* 0x0000000000207805 */ /* 0x000fe4000001ff00 */
[----:B------:R-:W-:-:S02]  /*00e0*/  CS2R R34, SRZ ;  /* 0x0000000000227805 */ /* 0x000fc4000001ff00 */
[----:B------:R-:W-:Y:S02]  /*00f0*/  CS2R R36, SRZ ;  /* 0x0000000000247805 */ /* 0x000fe4000001ff00 */
[----:B------:R-:W-:Y:S02]  /*0100*/  CS2R R38, SRZ ;  /* 0x0000000000267805 */ /* 0x000fe4000001ff00 */
[----:B------:R-:W-:Y:S02]  /*0110*/  CS2R R52, SRZ ;  /* 0x0000000000347805 */ /* 0x000fe4000001ff00 */
[----:B------:R-:W-:Y:S02]  /*0120*/  CS2R R54, SRZ ;  /* 0x0000000000367805 */ /* 0x000fe4000001ff00 */
[----:B------:R-:W-:Y:S02]  /*0130*/  CS2R R68, SRZ ;  /* 0x0000000000447805 */ /* 0x000fe4000001ff00 */
[----:B------:R-:W-:-:S02]  /*0140*/  CS2R R70, SRZ ;  /* 0x0000000000467805 */ /* 0x000fc4000001ff00 */
[----:B------:R-:W-:Y:S02]  /*0150*/  CS2R R88, SRZ ;  /* 0x0000000000587805 */ /* 0x000fe4000001ff00 */
[----:B------:R-:W-:Y:S01]  /*0160*/  CS2R R90, SRZ ;  /* 0x00000000005a7805 */ /* 0x000fe2000001ff00 */
[----:B-1----:R-:W-:-:S05]  /*0170*/  VIADD R0, R3, 0x1f ;  /* 0x0000001f03007836 */ /* 0x002fca0000000000 */
[----:B------:R-:W-:Y:S01]  /*0180*/  SHF.R.S32.HI R5, RZ, 0x1f, R0 ;  /* 0x0000001fff057819 */ /* 0x000fe20000011400 */
[----:B---3--:R-:W-:-:S03]  /*0190*/  ULEA UR12, UR12, UR4, 0x18 ;  /* 0x000000040c0c7291 */ /* 0x008fc6000f8ec03f */
[----:B------:R-:W-:Y:S02]  /*01a0*/  LEA.HI R5, R5, R0, RZ, 0x5 ;  /* 0x0000000005057211 */ /* 0x000fe400078f28ff */
[----:B--2---:R-:W-:Y:S02]  /*01b0*/  IABS R10, R7 ;  /* 0x00000007000a7213 */ /* 0x004fe40000000000 */
[----:B------:R-:W-:-:S05]  /*01c0*/  SHF.R.S32.HI R5, RZ, 0x5, R5 ;  /* 0x00000005ff057819 */ /* 0x000fca0000011405 */
[----:B------:R-:W-:-:S05]  /*01d0*/  IMAD.SHL.U32 R6, R5, 0x8, RZ ;  /* 0x0000000805067824 */ /* 0x000fca00078e00ff */
[-C--:B------:R-:W-:Y:S02]  /*01e0*/  IABS R9, R6.reuse ;  /* 0x0000000600097213 */ /* 0x080fe40000000000 */
[----:B------:R-:W-:Y:S02]  /*01f0*/  IABS R12, R6 ;  /* 0x00000006000c7213 */ /* 0x000fe40000000000 */
[----:B------:R-:W1:Y:S08]  /*0200*/  I2F.RP R0, R9 ;  /* 0x0000000900007306 */ /* 0x000e700000209400 */
[----:B-1----:R-:W1:Y:S02]  /*0210*/  MUFU.RCP R0, R0 ;  /* 0x0000000000007308 */ /* 0x002e640000001000 */
[----:B-1----:R-:W-:-:S02]  /*0220*/  VIADD R4, R0, 0xffffffe ;  /* 0x0ffffffe00047836 */ /* 0x002fc40000000000 */
[----:B------:R-:W-:-:S04]  /*0230*/  IMAD.MOV R0, RZ, RZ, -R12 ;  /* 0x000000ffff007224 */ /* 0x000fc800078e0a0c */
[----:B------:R1:W2:Y:S02]  /*0240*/  F2I.FTZ.U32.TRUNC.NTZ R5, R4 ;  /* 0x0000000400057305 */ /* 0x0002a4000021f000 */
[----:B-1----:R-:W-:Y:S02]  /*0250*/  IMAD.MOV.U32 R4, RZ, RZ, RZ ;  /* 0x000000ffff047224 */ /* 0x002fe400078e00ff */
[----:B--2---:R-:W-:-:S04]  /*0260*/  IMAD.MOV R8, RZ, RZ, -R5 ;  /* 0x000000ffff087224 */ /* 0x004fc800078e0a05 */
[----:B------:R-:W-:Y:S02]  /*0270*/  IMAD R11, R8, R9, RZ ;  /* 0x00000009080b7224 */ /* 0x000fe400078e02ff */
[----:B------:R-:W-:Y:S02]  /*0280*/  IMAD.MOV.U32 R8, RZ, RZ, R10 ;  /* 0x000000ffff087224 */ /* 0x000fe400078e000a */
[----:B------:R-:W-:-:S06]  /*0290*/  IMAD.HI.U32 R5, R5, R11, R4 ;  /* 0x0000000b05057227 */ /* 0x000fcc00078e0004 */
[----:B------:R-:W-:-:S04]  /*02a0*/  IMAD.HI.U32 R5, R5, R8, RZ ;  /* 0x0000000805057227 */ /* 0x000fc800078e00ff */
[----:B------:R-:W-:-:S05]  /*02b0*/  IMAD R0, R5, R0, R8 ;  /* 0x0000000005007224 */ /* 0x000fca00078e0208 */
[----:B------:R-:W-:-:S13]  /*02c0*/  ISETP.GT.U32.AND P1, PT, R9, R0, PT ;  /* 0x000000000900720c */ /* 0x000fda0003f24070 */
[----:B------:R-:W-:Y:S02]  /*02d0*/  @!P1 IMAD.IADD R0, R0, 0x1, -R9 ;  /* 0x0000000100009824 */ /* 0x000fe400078e0a09 */
[----:B------:R-:W-:Y:S01]  /*02e0*/  @!P1 VIADD R5, R5, 0x1 ;  /* 0x0000000105059836 */ /* 0x000fe20000000000 */
[----:B------:R-:W-:Y:S02]  /*02f0*/  ISETP.NE.AND P1, PT, R6, RZ, PT ;  /* 0x000000ff0600720c */ /* 0x000fe40003f25270 */
[----:B------:R-:W-:Y:S02]  /*0300*/  ISETP.GE.U32.AND P0, PT, R0, R9, PT ;  /* 0x000000090000720c */ /* 0x000fe40003f06070 */
[----:B------:R-:W-:-:S04]  /*0310*/  LOP3.LUT R0, R7, R6, RZ, 0x3c, !PT ;  /* 0x0000000607007212 */ /* 0x000fc800078e3cff */
[----:B------:R-:W-:Y:S01]  /*0320*/  ISETP.GE.AND P2, PT, R0, RZ, PT ;  /* 0x000000ff0000720c */ /* 0x000fe20003f46270 */
[----:B------:R-:W-:-:S06]  /*0330*/  VIADD R0, R2, 0x1ff ;  /* 0x000001ff02007836 */ /* 0x000fcc0000000000 */
[----:B------:R-:W-:-:S04]  /*0340*/  @P0 VIADD R5, R5, 0x1 ;  /* 0x0000000105050836 */ /* 0x000fc80000000000 */
[----:B------:R-:W-:Y:S01]  /*0350*/  IMAD.MOV.U32 R4, RZ, RZ, R5 ;  /* 0x000000ffff047224 */ /* 0x000fe200078e0005 */
[----:B------:R-:W-:-:S03]  /*0360*/  SHF.R.S32.HI R5, RZ, 0x1f, R0 ;  /* 0x0000001fff057819 */ /* 0x000fc60000011400 */
[----:B------:R-:W-:Y:S01]  /*0370*/  @!P2 IMAD.MOV R4, RZ, RZ, -R4 ;  /* 0x000000ffff04a224 */ /* 0x000fe200078e0a04 */
[----:B------:R-:W-:Y:S02]  /*0380*/  @!P1 LOP3.LUT R4, RZ, R6, RZ, 0x33, !PT ;  /* 0x00000006ff049212 */ /* 0x000fe400078e33ff */
[----:B------:R-:W-:-:S03]  /*0390*/  LEA.HI R5, R5, R0, RZ, 0x9 ;  /* 0x0000000005057211 */ /* 0x000fc600078f48ff */
[----:B------:R-:W-:Y:S02]  /*03a0*/  IMAD.SHL.U32 R8, R4, 0x8, RZ ;  /* 0x0000000804087824 */ /* 0x000fe400078e00ff */
[----:B------:R-:W-:-:S03]  /*03b0*/  IMAD.MOV R4, RZ, RZ, -R4 ;  /* 0x000000ffff047224 */ /* 0x000fc600078e0a04 */
[----:B------:R-:W-:Y:S01]  /*03c0*/  LEA.HI.SX32 R5, R5, -R8, 0x17 ;  /* 0x8000000805057211 */ /* 0x000fe200078fbaff */
[----:B------:R-:W-:-:S03]  /*03d0*/  IMAD R6, R6, R4, R7 ;  /* 0x0000000406067224 */ /* 0x000fc600078e0207 */
[----:B------:R-:W-:Y:S02]  /*03e0*/  VIMNMX R13, R5, 0x8, PT ;  /* 0x00000008050d7848 */ /* 0x000fe40003fe0100 */
[----:B------:R-:W-:Y:S02]  /*03f0*/  IABS R11, R6 ;  /* 0x00000006000b7213 */ /* 0x000fe40000000000 */
[----:B------:R-:W-:-:S04]  /*0400*/  IABS R9, R13 ;  /* 0x0000000d00097213 */ /* 0x000fc80000000000 */
[----:B------:R-:W1:Y:S08]  /*0410*/  I2F.RP R0, R9 ;  /* 0x0000000900007306 */ /* 0x000e700000209400 */
[----:B-1----:R-:W1:Y:S02]  /*0420*/  MUFU.RCP R0, R0 ;  /* 0x0000000000007308 */ /* 0x002e640000001000 */
[----:B-1----:R-:W-:-:S06]  /*0430*/  VIADD R5, R0, 0xffffffe ;  /* 0x0ffffffe00057836 */ /* 0x002fcc0000000000 */
[----:B------:R-:W1:Y:S02]  /*0440*/  F2I.FTZ.U32.TRUNC.NTZ R5, R5 ;  /* 0x0000000500057305 */ /* 0x000e64000021f000 */
[----:B-1----:R-:W-:-:S04]  /*0450*/  IMAD.MOV R10, RZ, RZ, -R5 ;  /* 0x000000ffff0a7224 */ /* 0x002fc800078e0a05 */
[----:B------:R-:W-:Y:S01]  /*0460*/  IMAD.MOV.U32 R4, RZ, RZ, R10 ;  /* 0x000000ffff047224 */ /* 0x000fe200078e000a */
[----:B------:R-:W-:-:S03]  /*0470*/  IABS R10, R13 ;  /* 0x0000000d000a7213 */ /* 0x000fc60000000000 */
[----:B------:R-:W-:Y:S02]  /*0480*/  IMAD R7, R4, R9, RZ ;  /* 0x0000000904077224 */ /* 0x000fe400078e02ff */
[----:B------:R-:W-:Y:S02]  /*0490*/  IMAD.MOV.U32 R4, RZ, RZ, RZ ;  /* 0x000000ffff047224 */ /* 0x000fe400078e00ff */
[----:B------:R-:W-:Y:S02]  /*04a0*/  IMAD.MOV R0, RZ, RZ, -R10 ;  /* 0x000000ffff007224 */ /* 0x000fe400078e0a0a */
[----:B------:R-:W-:Y:S01]  /*04b0*/  IMAD.HI.U32 R4, R5, R7, R4 ;  /* 0x0000000705047227 */ /* 0x000fe200078e0004 */
[----:B0-----:R-:W-:-:S05]  /*04c0*/  LOP3.LUT R5, R92, 0xff, RZ, 0xc0, !PT ;  /* 0x000000ff5c057812 */ /* 0x001fca00078ec0ff */
        /* <DEDUP_REMOVED lines=8> */
[----:B------:R-:W-:-:S07]  /*0550*/  ISETP.GE.AND P2, PT, R0, RZ, PT ;  /* 0x000000ff0000720c */ /* 0x000fce0003f46270 */
[----:B------:R-:W-:-:S06]  /*0560*/  @P0 VIADD R4, R4, 0x1 ;  /* 0x0000000104040836 */ /* 0x000fcc0000000000 */
[----:B------:R-:W-:Y:S01]  /*0570*/  @!P2 IMAD.MOV R4, RZ, RZ, -R4 ;  /* 0x000000ffff04a224 */ /* 0x000fe200078e0a04 */
[----:B------:R-:W-:-:S05]  /*0580*/  @!P1 LOP3.LUT R4, RZ, R13, RZ, 0x33, !PT ;  /* 0x0000000dff049212 */ /* 0x000fca00078e33ff */
[----:B------:R-:W-:Y:S02]  /*0590*/  IMAD.MOV R0, RZ, RZ, -R4 ;  /* 0x000000ffff007224 */ /* 0x000fe400078e0a04 */
[----:B------:R-:W-:Y:S02]  /*05a0*/  IMAD.SHL.U32 R20, R4, 0x20, RZ ;  /* 0x0000002004147824 */ /* 0x000fe400078e00ff */
[----:B------:R-:W-:Y:S01]  /*05b0*/  IMAD R0, R13, R0, R6 ;  /* 0x000000000d007224 */ /* 0x000fe200078e0206 */
[----:B------:R-:W-:-:S03]  /*05c0*/  CS2R R12, SRZ ;  /* 0x00000000000c7805 */ /* 0x000fc6000001ff00 */
[----:B------:R-:W-:Y:S02]  /*05d0*/  IMAD.IADD R0, R8, 0x1, R0 ;  /* 0x0000000108007824 */ /* 0x000fe400078e0200 */
[----:B------:R-:W0:Y:S02]  /*05e0*/  LDC R8, c[0x0][0x230] ;  /* 0x00008c00ff087b82 */ /* 0x000e240000000800 */
[----:B------:R-:W-:Y:S01]  /*05f0*/  IMAD R93, R0, 0x200, R5 ;  /* 0x00000200005d7824 */ /* 0x000fe200078e0205 */
[----:B------:R-:W-:-:S03]  /*0600*/  LOP3.LUT R0, R92, 0xe0, RZ, 0xc0, !PT ;  /* 0x000000e05c007812 */ /* 0x000fc600078ec0ff */
[----:B------:R-:W-:Y:S01]  /*0610*/  VIADD R94, R93, 0x100 ;  /* 0x000001005d5e7836 */ /* 0x000fe20000000000 */
[----:B------:R1:W-:Y:S04]  /*0620*/  STL [R1+0x18], R93 ;  /* 0x0000185d01007387 */ /* 0x0003e80000100800 */
[----:B------:R1:W-:Y:S04]  /*0630*/  STL [R1+0x1c], R94 ;  /* 0x00001c5e01007387 */ /* 0x0003e80000100800 */
[----:B------:R1:W-:Y:S01]  /*0640*/  STL [R1+0x14], R20 ;  /* 0x0000141401007387 */ /* 0x0003e20000100800 */
[----:B0-----:R-:W-:-:S05]  /*0650*/  VIADD R8, R8, 0x1f ;  /* 0x0000001f08087836 */ /* 0x001fca0000000000 */
[----:B------:R-:W-:-:S13]  /*0660*/  ISETP.GE.AND P0, PT, R8, 0x20, PT ;  /* 0x000000200800780c */ /* 0x000fda0003f06270 */
[----:B-1----:R-:W-:Y:S05]  /*0670*/  @!P0 BRA `(.L_x_0) ;  /* 0x0000003000188947 */ /* 0x002fea0003800000 */
[----:B------:R-:W-:Y:S01]  /*0680*/  IABS R11, R3 ;  /* 0x00000003000b7213 */ /* 0x000fe20000000000 */
[----:B------:R-:W-:Y:S01]  /*0690*/  ULDC.64 UR4, c[0x0][0x218] ;  /* 0x0000860000047ab9 */ /* 0x000fe20000000a00 */
[----:B------:R-:W-:Y:S01]  /*06a0*/  IABS R17, R2 ;  /* 0x0000000200117213 */ /* 0x000fe20000000000 */
[----:B------:R-:W-:Y:S01]  /*06b0*/  ULDC UR8, c[0x0][0x240] ;  /* 0x0000900000087ab9 */ /* 0x000fe20000000800 */
[----:B------:R-:W0:Y:S01]  /*06c0*/  I2F.RP R9, R11 ;  /* 0x0000000b00097306 */ /* 0x000e220000209400 */
[----:B------:R-:W-:Y:S01]  /*06d0*/  LEA.HI R21, R0, R20, RZ, 0x1b ;  /* 0x0000001400157211 */ /* 0x000fe200078fd8ff */
[----:B------:R-:W1:Y:S01]  /*06e0*/  LDC R95, c[0x0][0x238] ;  /* 0x00008e00ff5f7b82 */ /* 0x000e620000000800 */
[----:B------:R-:W-:Y:S01]  /*06f0*/  IABS R18, R94 ;  /* 0x0000005e00127213 */ /* 0x000fe20000000000 */
[----:B------:R-:W-:Y:S01]  /*0700*/  ULDC UR9, c[0x0][0x234] ;  /* 0x00008d0000097ab9 */ /* 0x000fe20000000800 */
[----:B------:R-:W-:Y:S01]  /*0710*/  IABS R15, R21 ;  /* 0x00000015000f7213 */ /* 0x000fe20000000000 */
[C---:B------:R-:W-:Y:S01]  /*0720*/  VIADD R0, R21.reuse, 0x18 ;  /* 0x0000001815007836 */ /* 0x040fe20000000000 */
[----:B------:R-:W-:Y:S01]  /*0730*/  IABS R20, R93 ;  /* 0x0000005d00147213 */ /* 0x000fe20000000000 */
[----:B------:R-:W2:Y:S01]  /*0740*/  I2F.RP R10, R17 ;  /* 0x00000011000a7306 */ /* 0x000ea20000209400 */
[C---:B------:R-:W-:Y:S01]  /*0750*/  VIADD R22, R21.reuse, 0x10 ;  /* 0x0000001015167836 */ /* 0x040fe20000000000 */
[----:B------:R-:W-:Y:S01]  /*0760*/  ULDC.64 UR16, c[0x0][0x210] ;  /* 0x0000840000107ab9 */ /* 0x000fe20000000a00 */
[----:B------:R-:W-:Y:S01]  /*0770*/  VIADD R23, R21, 0x8 ;  /* 0x0000000815177836 */ /* 0x000fe20000000000 */
[----:B------:R-:W-:Y:S01]  /*0780*/  ULDC UR10, c[0x0][0x230] ;  /* 0x00008c00000a7ab9 */ /* 0x000fe20000000800 */
[----:B------:R-:W-:-:S02]  /*0790*/  CS2R R72, SRZ ;  /* 0x0000000000487805 */ /* 0x000fc4000001ff00 */
[----:B------:R-:W-:Y:S02]  /*07a0*/  CS2R R74, SRZ ;  /* 0x00000000004a7805 */ /* 0x000fe4000001ff00 */
[----:B------:R-:W-:Y:S01]  /*07b0*/  CS2R R76, SRZ ;  /* 0x00000000004c7805 */ /* 0x000fe2000001ff00 */
[----:B0-----:R-:W0:Y:S01]  /*07c0*/  MUFU.RCP R9, R9 ;  /* 0x0000000900097308 */ /* 0x001e220000001000 */
[----:B------:R-:W-:Y:S02]  /*07d0*/  IABS R13, R23 ;  /* 0x00000017000d7213 */ /* 0x000fe40000000000 */
[----:B------:R-:W-:Y:S02]  /*07e0*/  CS2R R78, SRZ ;  /* 0x00000000004e7805 */ /* 0x000fe4000001ff00 */
[----:B------:R-:W-:Y:S02]  /*07f0*/  CS2R R80, SRZ ;  /* 0x0000000000507805 */ /* 0x000fe4000001ff00 */
[----:B------:R-:W-:-:S02]  /*0800*/  CS2R R82, SRZ ;  /* 0x0000000000527805 */ /* 0x000fc4000001ff00 */
[----:B------:R-:W-:Y:S02]  /*0810*/  CS2R R84, SRZ ;  /* 0x0000000000547805 */ /* 0x000fe4000001ff00 */
[----:B------:R-:W-:Y:S02]  /*0820*/  CS2R R86, SRZ ;  /* 0x0000000000567805 */ /* 0x000fe4000001ff00 */
[----:B------:R-:W-:Y:S01]  /*0830*/  CS2R R56, SRZ ;  /* 0x0000000000387805 */ /* 0x000fe2000001ff00 */
[----:B--2---:R-:W2:Y:S01]  /*0840*/  MUFU.RCP R10, R10 ;  /* 0x0000000a000a7308 */ /* 0x004ea20000001000 */
[----:B------:R-:W-:Y:S01]  /*0850*/  CS2R R58, SRZ ;  /* 0x00000000003a7805 */ /* 0x000fe2000001ff00 */
[C---:B-1----:R-:W-:Y:S01]  /*0860*/  IMAD R215, R95.reuse, 0x1f, RZ ;  /* 0x0000001f5fd77824 */ /* 0x042fe200078e02ff */
[----:B------:R-:W-:Y:S01]  /*0870*/  CS2R R60, SRZ ;  /* 0x00000000003c7805 */ /* 0x000fe2000001ff00 */
[C---:B------:R-:W-:Y:S01]  /*0880*/  IMAD R211, R95.reuse, 0x1e, RZ ;  /* 0x0000001e5fd37824 */ /* 0x040fe200078e02ff */
[----:B------:R-:W-:Y:S01]  /*0890*/  CS2R R62, SRZ ;  /* 0x00000000003e7805 */ /* 0x000fe2000001ff00 */
[C---:B------:R-:W-:Y:S01]  /*08a0*/  IMAD R207, R95.reuse, 0x1d, RZ ;  /* 0x0000001d5fcf7824 */ /* 0x040fe200078e02ff */
[----:B------:R-:W-:Y:S01]  /*08b0*/  CS2R R64, SRZ ;  /* 0x0000000000407805 */ /* 0x000fe2000001ff00 */
[----:B------:R-:W-:Y:S01]  /*08c0*/  IMAD R203, R95, 0x1c, RZ ;  /* 0x0000001c5fcb7824 */ /* 0x000fe200078e02ff */
[----:B------:R-:W-:Y:S01]  /*08d0*/  CS2R R66, SRZ ;  /* 0x0000000000427805 */ /* 0x000fe2000001ff00 */
[----:B0-----:R-:W-:Y:S01]  /*08e0*/  VIADD R4, R9, 0xffffffe ;  /* 0x0ffffffe09047836 */ /* 0x001fe20000000000 */
[----:B------:R-:W-:Y:S01]  /*08f0*/  CS2R R68, SRZ ;  /* 0x0000000000447805 */ /* 0x000fe2000001ff00 */
[C---:B------:R-:W-:Y:S01]  /*0900*/  IMAD R199, R95.reuse, 0x1b, RZ ;  /* 0x0000001b5fc77824 */ /* 0x040fe200078e02ff */
[----:B------:R-:W-:Y:S01]  /*0910*/  CS2R R70, SRZ ;  /* 0x0000000000467805 */ /* 0x000fe2000001ff00 */
[----:B------:R0:W1:Y:S01]  /*0920*/  F2I.FTZ.U32.TRUNC.NTZ R5, R4 ;  /* 0x0000000400057305 */ /* 0x000062000021f000 */
[C---:B------:R-:W-:Y:S01]  /*0930*/  IMAD R195, R95.reuse, 0x1a, RZ ;  /* 0x0000001a5fc37824 */ /* 0x040fe200078e02ff */
[----:B------:R-:W-:Y:S01]  /*0940*/  CS2R R40, SRZ ;  /* 0x0000000000287805 */ /* 0x000fe2000001ff00 */
[----:B--2---:R-:W-:Y:S01]  /*0950*/  VIADD R6, R10, 0xffffffe ;  /* 0x0ffffffe0a067836 */ /* 0x004fe20000000000 */
[----:B------:R-:W-:Y:S01]  /*0960*/  IABS R10, R0 ;  /* 0x00000000000a7213 */ /* 0x000fe20000000000 */
[C---:B------:R-:W-:Y:S01]  /*0970*/  IMAD R191, R95.reuse, 0x19, RZ ;  /* 0x000000195fbf7824 */ /* 0x040fe200078e02ff */
[----:B------:R-:W-:Y:S01]  /*0980*/  CS2R R42, SRZ ;  /* 0x00000000002a7805 */ /* 0x000fe2000001ff00 */
[C---:B------:R-:W-:Y:S01]  /*0990*/  IMAD R187, R95.reuse, 0x18, RZ ;  /* 0x000000185fbb7824 */ /* 0x040fe200078e02ff */
[----:B------:R2:W3:Y:S01]  /*09a0*/  F2I.FTZ.U32.TRUNC.NTZ R7, R6 ;  /* 0x0000000600077305 */ /* 0x0004e2000021f000 */
[----:B0-----:R-:W-:Y:S01]  /*09b0*/  IMAD.MOV.U32 R4, RZ, RZ, RZ ;  /* 0x000000ffff047224 */ /* 0x001fe200078e00ff */
[----:B------:R-:W-:Y:S01]  /*09c0*/  CS2R R44, SRZ ;  /* 0x00000000002c7805 */ /* 0x000fe2000001ff00 */
[C---:B------:R-:W-:Y:S01]  /*09d0*/  IMAD R183, R95.reuse, 0x17, RZ ;  /* 0x000000175fb77824 */ /* 0x040fe200078e02ff */
[----:B------:R-:W-:Y:S01]  /*09e0*/  CS2R R46, SRZ ;  /* 0x00000000002e7805 */ /* 0x000fe2000001ff00 */
[C---:B------:R-:W-:Y:S01]  /*09f0*/  IMAD R179, R95.reuse, 0x16, RZ ;  /* 0x000000165fb37824 */ /* 0x040fe200078e02ff */
[----:B------:R-:W-:Y:S01]  /*0a00*/  CS2R R48, SRZ ;  /* 0x0000000000307805 */ /* 0x000fe2000001ff00 */
[--C-:B-1----:R-:W-:Y:S01]  /*0a10*/  IMAD.MOV R12, RZ, RZ, -R5.reuse ;  /* 0x000000ffff0c7224 */ /* 0x102fe200078e0a05 */
[----:B------:R-:W-:Y:S01]  /*0a20*/  CS2R R50, SRZ ;  /* 0x0000000000327805 */ /* 0x000fe2000001ff00 */
[----:B--2---:R-:W-:Y:S01]  /*0a30*/  IMAD.MOV.U32 R6, RZ, RZ, RZ ;  /* 0x000000ffff067224 */ /* 0x004fe200078e00ff */
[----:B------:R-:W-:Y:S01]  /*0a40*/  CS2R R52, SRZ ;  /* 0x0000000000347805 */ /* 0x000fe2000001ff00 */
[----:B------:R-:W-:Y:S01]  /*0a50*/  IMAD R9, R12, R11, RZ ;  /* 0x0000000b0c097224 */ /* 0x000fe200078e02ff */
[----:B------:R-:W-:Y:S01]  /*0a60*/  CS2R R54, SRZ ;  /* 0x0000000000367805 */ /* 0x000fe2000001ff00 */
[----:B------:R-:W-:Y:S01]  /*0a70*/  IMAD R175, R95, 0x15, RZ ;  /* 0x000000155faf7824 */ /* 0x000fe200078e02ff */
[----:B------:R-:W-:Y:S01]  /*0a80*/  CS2R R24, SRZ ;  /* 0x0000000000187805 */ /* 0x000fe2000001ff00 */
[----:B------:R-:W-:Y:S01]  /*0a90*/  IMAD.HI.U32 R4, R5, R9, R4 ;  /* 0x0000000905047227 */ /* 0x000fe200078e0004 */
[----:B------:R-:W-:-:S02]  /*0aa0*/  CS2R R26, SRZ ;  /* 0x00000000001a7805 */ /* 0x000fc4000001ff00 */
[----:B------:R-:W-:Y:S02]  /*0ab0*/  CS2R R28, SRZ ;  /* 0x00000000001c7805 */ /* 0x000fe4000001ff00 */
[----:B------:R-:W-:Y:S01]  /*0ac0*/  CS2R R30, SRZ ;  /* 0x00000000001e7805 */ /* 0x000fe2000001ff00 */
[----:B---3--:R-:W-:Y:S01]  /*0ad0*/  IMAD.MOV R12, RZ, RZ, -R7 ;  /* 0x000000ffff0c7224 */ /* 0x008fe200078e0a07 */
[----:B------:R-:W-:Y:S01]  /*0ae0*/  CS2R R32, SRZ ;  /* 0x0000000000207805 */ /* 0x000fe2000001ff00 */
[----:B------:R-:W-:Y:S01]  /*0af0*/  IMAD.HI.U32 R5, R4, R10, RZ ;  /* 0x0000000a04057227 */ /* 0x000fe200078e00ff */
[----:B------:R-:W-:Y:S02]  /*0b00*/  CS2R R34, SRZ ;  /* 0x0000000000227805 */ /* 0x000fe4000001ff00 */
[----:B------:R-:W-:Y:S02]  /*0b10*/  CS2R R36, SRZ ;  /* 0x0000000000247805 */ /* 0x000fe4000001ff00 */
[----:B------:R-:W-:Y:S01]  /*0b20*/  CS2R R38, SRZ ;  /* 0x0000000000267805 */ /* 0x000fe2000001ff00 */
[----:B------:R-:W-:Y:S01]  /*0b30*/  IMAD R9, R12, R17, RZ ;  /* 0x000000110c097224 */ /* 0x000fe200078e02ff */
[----:B------:R-:W-:Y:S01]  /*0b40*/  IABS R12, R22 ;  /* 0x00000016000c7213 */ /* 0x000fe20000000000 */
[----:B------:R-:W-:Y:S01]  /*0b50*/  IMAD.MOV R5, RZ, RZ, -R5 ;  /* 0x000000ffff057224 */ /* 0x000fe200078e0a05 */
[----:B------:R-:W-:Y:S01]  /*0b60*/  UMOV UR6, 0xfffffffe ;  /* 0xfffffffe00067882 */ /* 0x000fe20000000000 */
[----:B------:R-:W-:Y:S01]  /*0b70*/  IMAD.HI.U32 R9, R7, R9, R6 ;  /* 0x0000000907097227 */ /* 0x000fe200078e0006 */
[----:B------:R-:W-:Y:S01]  /*0b80*/  UMOV UR7, 0x7fffffdf ;  /* 0x7fffffdf00077882 */ /* 0x000fe20000000000 */
[----:B------:R-:W-:-:S02]  /*0b90*/  UMOV UR11, 0x80000020 ;  /* 0x80000020000b7882 */ /* 0x000fc40000000000 */
[----:B------:R-:W-:Y:S02]  /*0ba0*/  IMAD R6, R11, R5, R10 ;  /* 0x000000050b067224 */ /* 0x000fe400078e020a */
[----:B------:R-:W-:-:S03]  /*0bb0*/  IMAD.HI.U32 R5, R4, R12, RZ ;  /* 0x0000000c04057227 */ /* 0x000fc600078e00ff */
[----:B------:R-:W-:Y:S01]  /*0bc0*/  ISETP.GT.U32.AND P1, PT, R11, R6, PT ;  /* 0x000000060b00720c */ /* 0x000fe20003f24070 */
[----:B------:R-:W-:-:S04]  /*0bd0*/  IMAD.HI.U32 R7, R4, R13, RZ ;  /* 0x0000000d04077227 */ /* 0x000fc800078e00ff */
[----:B------:R-:W-:-:S04]  /*0be0*/  IMAD.HI.U32 R4, R4, R15, RZ ;  /* 0x0000000f04047227 */ /* 0x000fc800078e00ff */
[----:B------:R-:W-:Y:S02]  /*0bf0*/  IMAD.MOV R5, RZ, RZ, -R5 ;  /* 0x000000ffff057224 */ /* 0x000fe400078e0a05 */
[----:B------:R-:W-:-:S04]  /*0c00*/  IMAD.HI.U32 R10, R9, R18, RZ ;  /* 0x00000012090a7227 */ /* 0x000fc800078e00ff */
[----:B------:R-:W-:Y:S02]  /*0c10*/  IMAD.MOV R14, RZ, RZ, -R7 ;  /* 0x000000ffff0e7224 */ /* 0x000fe400078e0a07 */
[----:B------:R-:W-:Y:S02]  /*0c20*/  IMAD.MOV R16, RZ, RZ, -R4 ;  /* 0x000000ffff107224 */ /* 0x000fe400078e0a04 */
[C---:B------:R-:W-:Y:S01]  /*0c30*/  IMAD R4, R11.reuse, R5, R12 ;  /* 0x000000050b047224 */ /* 0x040fe200078e020c */
[----:B------:R-:W-:Y:S01]  /*0c40*/  SHF.R.S32.HI R5, RZ, 0x1f, R8 ;  /* 0x0000001fff057819 */ /* 0x000fe20000011408 */
[----:B------:R-:W-:Y:S02]  /*0c50*/  IMAD.MOV R10, RZ, RZ, -R10 ;  /* 0x000000ffff0a7224 */ /* 0x000fe400078e0a0a */
[C---:B------:R-:W-:Y:S01]  /*0c60*/  IMAD R7, R11.reuse, R14, R13 ;  /* 0x0000000e0b077224 */ /* 0x040fe200078e020d */
[----:B------:R-:W-:Y:S01]  /*0c70*/  ISETP.GT.U32.AND P2, PT, R11, R4, PT ;  /* 0x000000040b00720c */ /* 0x000fe20003f44070 */
[----:B------:R-:W-:Y:S01]  /*0c80*/  IMAD R10, R17, R10, R18 ;  /* 0x0000000a110a7224 */ /* 0x000fe200078e0212 */
[----:B------:R-:W-:Y:S01]  /*0c90*/  SHF.R.U32.HI R13, RZ, 0x5, R92 ;  /* 0x00000005ff0d7819 */ /* 0x000fe2000001165c */
[----:B------:R-:W-:Y:S01]  /*0ca0*/  IMAD.HI.U32 R9, R9, R20, RZ ;  /* 0x0000001409097227 */ /* 0x000fe200078e00ff */
[----:B------:R-:W-:-:S02]  /*0cb0*/  ISETP.GT.U32.AND P3, PT, R11, R7, PT ;  /* 0x000000070b00720c */ /* 0x000fc40003f64070 */
[----:B------:R-:W-:Y:S01]  /*0cc0*/  ISETP.GT.U32.AND P5, PT, R17, R10, PT ;  /* 0x0000000a1100720c */ /* 0x000fe20003fa4070 */
[----:B------:R-:W-:Y:S01]  /*0cd0*/  IMAD.MOV R19, RZ, RZ, -R9 ;  /* 0x000000ffff137224 */ /* 0x000fe200078e0a09 */
[----:B------:R-:W-:Y:S01]  /*0ce0*/  R2UR UR13, R13 ;  /* 0x000000000d0d72ca */ /* 0x000fe200000e0000 */
[----:B------:R-:W-:Y:S01]  /*0cf0*/  IMAD R9, R11, R16, R15 ;  /* 0x000000100b097224 */ /* 0x000fe200078e020f */
[----:B------:R-:W0:Y:S01]  /*0d00*/  LDC R13, c[0x0][0x23c] ;  /* 0x00008f00ff0d7b82 */ /* 0x000e220000000800 */
[----:B------:R-:W-:Y:S01]  /*0d10*/  IMAD R12, R17, R19, R20 ;  /* 0x00000013110c7224 */ /* 0x000fe200078e0214 */
[----:B------:R-:W-:Y:S01]  /*0d20*/  LEA.HI R5, R5, R8, RZ, 0x5 ;  /* 0x0000000805057211 */ /* 0x000fe200078f28ff */
[--C-:B------:R-:W-:Y:S01]  /*0d30*/  @!P1 IMAD.IADD R6, R6, 0x1, -R11.reuse ;  /* 0x0000000106069824 */ /* 0x100fe200078e0a0b */
[----:B------:R-:W-:Y:S01]  /*0d40*/  ISETP.GT.U32.AND P4, PT, R11, R9, PT ;  /* 0x000000090b00720c */ /* 0x000fe20003f84070 */
[--C-:B------:R-:W-:Y:S01]  /*0d50*/  @!P2 IMAD.IADD R4, R4, 0x1, -R11.reuse ;  /* 0x000000010404a824 */ /* 0x100fe200078e0a0b */
[----:B------:R-:W-:Y:S01]  /*0d60*/  ISETP.GT.U32.AND P0, PT, R17, R12, PT ;  /* 0x0000000c1100720c */ /* 0x000fe20003f04070 */
[----:B------:R-:W-:Y:S01]  /*0d70*/  @!P3 IMAD.IADD R7, R7, 0x1, -R11 ;  /* 0x000000010707b824 */ /* 0x000fe200078e0a0b */
[C---:B------:R-:W-:Y:S01]  /*0d80*/  ISETP.GT.U32.AND P2, PT, R11.reuse, R6, PT ;  /* 0x000000060b00720c */ /* 0x040fe20003f44070 */
[----:B------:R-:W-:Y:S01]  /*0d90*/  @!P5 IMAD.IADD R10, R10, 0x1, -R17 ;  /* 0x000000010a0ad824 */ /* 0x000fe200078e0a11 */
[----:B------:R-:W-:Y:S01]  /*0da0*/  ISETP.GT.U32.AND P6, PT, R11, R4, PT ;  /* 0x000000040b00720c */ /* 0x000fe20003fc4070 */
[----:B------:R-:W-:Y:S01]  /*0db0*/  IMAD R171, R95, 0x14, RZ ;  /* 0x000000145fab7824 */ /* 0x000fe200078e02ff */
[----:B------:R-:W-:Y:S01]  /*0dc0*/  ISETP.GT.U32.AND P5, PT, R11, R7, PT ;  /* 0x000000070b00720c */ /* 0x000fe20003fa4070 */
[----:B------:R-:W-:-:S02]  /*0dd0*/  IMAD R167, R95, 0x13, RZ ;  /* 0x000000135fa77824 */ /* 0x000fc400078e02ff */
[----:B------:R-:W-:Y:S02]  /*0de0*/  IMAD R163, R95, 0x12, RZ ;  /* 0x000000125fa37824 */ /* 0x000fe400078e02ff */
[----:B------:R-:W-:Y:S01]  /*0df0*/  @!P4 IMAD.IADD R9, R9, 0x1, -R11 ;  /* 0x000000010909c824 */ /* 0x000fe200078e0a0b */
[----:B------:R-:W-:Y:S01]  /*0e00*/  ISETP.GT.U32.AND P4, PT, R17, R10, PT ;  /* 0x0000000a1100720c */ /* 0x000fe20003f84070 */
[----:B------:R-:W-:Y:S01]  /*0e10*/  @!P0 IMAD.IADD R12, R12, 0x1, -R17 ;  /* 0x000000010c0c8824 */ /* 0x000fe200078e0a11 */
[----:B------:R-:W-:Y:S01]  /*0e20*/  ISETP.GE.AND P0, PT, R21, RZ, PT ;  /* 0x000000ff1500720c */ /* 0x000fe20003f06270 */
[--C-:B------:R-:W-:Y:S01]  /*0e30*/  @!P2 IMAD.IADD R6, R6, 0x1, -R11.reuse ;  /* 0x000000010606a824 */ /* 0x100fe200078e0a0b */
[----:B------:R-:W-:Y:S01]  /*0e40*/  ISETP.GT.U32.AND P1, PT, R11, R9, PT ;  /* 0x000000090b00720c */ /* 0x000fe20003f24070 */
[--C-:B------:R-:W-:Y:S01]  /*0e50*/  @!P6 IMAD.IADD R4, R4, 0x1, -R11.reuse ;  /* 0x000000010404e824 */ /* 0x100fe200078e0a0b */
[----:B------:R-:W-:Y:S01]  /*0e60*/  ISETP.GE.AND P2, PT, R0, RZ, PT ;  /* 0x000000ff0000720c */ /* 0x000fe20003f46270 */
[----:B------:R-:W-:Y:S01]  /*0e70*/  @!P5 IMAD.IADD R7, R7, 0x1, -R11 ;  /* 0x000000010707d824 */ /* 0x000fe200078e0a0b */
[----:B------:R-:W-:Y:S01]  /*0e80*/  ISETP.GE.AND P6, PT, R22, RZ, PT ;  /* 0x000000ff1600720c */ /* 0x000fe20003fc6270 */
[----:B------:R-:W-:Y:S01]  /*0e90*/  IMAD R159, R95, 0x11, RZ ;  /* 0x000000115f9f7824 */ /* 0x000fe200078e02ff */
[----:B------:R-:W-:Y:S01]  /*0ea0*/  ISETP.GE.AND P5, PT, R23, RZ, PT ;  /* 0x000000ff1700720c */ /* 0x000fe20003fa6270 */
[----:B------:R-:W-:Y:S01]  /*0eb0*/  IMAD.SHL.U32 R155, R95, 0x10, RZ ;  /* 0x000000105f9b7824 */ /* 0x000fe200078e00ff */
[----:B------:R-:W-:Y:S01]  /*0ec0*/  ISETP.GT.U32.AND P3, PT, R17, R12, PT ;  /* 0x0000000c1100720c */ /* 0x000fe20003f64070 */
[----:B------:R-:W-:Y:S01]  /*0ed0*/  @!P4 IMAD.IADD R10, R10, 0x1, -R17 ;  /* 0x000000010a0ac824 */ /* 0x000fe200078e0a11 */
[----:B------:R-:W-:Y:S01]  /*0ee0*/  LOP3.LUT R0, R92, 0x1f, RZ, 0xc0, !PT ;  /* 0x0000001f5c007812 */ /* 0x000fe200078ec0ff */
[----:B------:R-:W-:Y:S01]  /*0ef0*/  IMAD R151, R95, 0xf, RZ ;  /* 0x0000000f5f977824 */ /* 0x000fe200078e02ff */
[----:B------:R-:W-:Y:S01]  /*0f00*/  ISETP.GE.AND P4, PT, R93, RZ, PT ;  /* 0x000000ff5d00720c */ /* 0x000fe20003f86270 */
[----:B------:R-:W-:Y:S01]  /*0f10*/  @!P1 IMAD.IADD R9, R9, 0x1, -R11 ;  /* 0x0000000109099824 */ /* 0x000fe200078e0a0b */
[----:B------:R-:W-:Y:S01]  /*0f20*/  ISETP.NE.AND P1, PT, R3, RZ, PT ;  /* 0x000000ff0300720c */ /* 0x000fe20003f25270 */
[----:B------:R-:W-:Y:S01]  /*0f30*/  @!P2 IMAD.MOV R6, RZ, RZ, -R6 ;  /* 0x000000ffff06a224 */ /* 0x000fe200078e0a06 */
[----:B------:R-:W-:Y:S01]  /*0f40*/  LOP3.LUT R3, RZ, R3, RZ, 0x33, !PT ;  /* 0x00000003ff037212 */ /* 0x000fe200078e33ff */
[----:B0-----:R-:W-:Y:S01]  /*0f50*/  IMAD R0, R0, R13, RZ ;  /* 0x0000000d00007224 */ /* 0x001fe200078e02ff */
[----:B------:R-:W-:Y:S01]  /*0f60*/  ISETP.NE.AND P2, PT, R2, RZ, PT ;  /* 0x000000ff0200720c */ /* 0x000fe20003f45270 */
[----:B------:R-:W-:Y:S01]  /*0f70*/  @!P6 IMAD.MOV R4, RZ, RZ, -R4 ;  /* 0x000000ffff04e224 */ /* 0x000fe200078e0a04 */
[C---:B------:R-:W-:Y:S01]  /*0f80*/  SEL R6, R3.reuse, R6, !P1 ;  /* 0x0000000603067207 */ /* 0x040fe20004800000 */
[----:B------:R-:W-:Y:S01]  /*0f90*/  @!P5 IMAD.MOV R7, RZ, RZ, -R7 ;  /* 0x000000ffff07d224 */ /* 0x000fe200078e0a07 */
[----:B------:R-:W-:Y:S01]  /*0fa0*/  LOP3.LUT R11, RZ, R2, RZ, 0x33, !PT ;  /* 0x00000002ff0b7212 */ /* 0x000fe200078e33ff */
[----:B------:R-:W-:Y:S01]  /*0fb0*/  @!P3 IMAD.IADD R12, R12, 0x1, -R17 ;  /* 0x000000010c0cb824 */ /* 0x000fe200078e0a11 */
[----:B------:R-:W-:Y:S01]  /*0fc0*/  ISETP.GE.AND P3, PT, R94, RZ, PT ;  /* 0x000000ff5e00720c */ /* 0x000fe20003f66270 */
[----:B------:R-:W-:Y:S01]  /*0fd0*/  @!P0 IMAD.MOV R9, RZ, RZ, -R9 ;  /* 0x000000ffff098224 */ /* 0x000fe200078e0a09 */
[----:B------:R-:W-:Y:S01]  /*0fe0*/  LEA R248, P0, R0, UR4, 0x1 ;  /* 0x0000000400f87c11 */ /* 0x000fe2000f8008ff */
[----:B------:R-:W-:Y:S01]  /*0ff0*/  IMAD R6, R6, UR8, RZ ;  /* 0x0000000806067c24 */ /* 0x000fe2000f8e02ff */
[C---:B------:R-:W-:Y:S01]  /*1000*/  SEL R4, R3.reuse, R4, !P1 ;  /* 0x0000000403047207 */ /* 0x040fe20004800000 */
[----:B------:R-:W-:Y:S01]  /*1010*/  @!P4 IMAD.MOV R12, RZ, RZ, -R12 ;  /* 0x000000ffff0cc224 */ /* 0x000fe200078e0a0c */
[C---:B------:R-:W-:Y:S01]  /*1020*/  SEL R7, R3.reuse, R7, !P1 ;  /* 0x0000000703077207 */ /* 0x040fe20004800000 */
[----:B------:R-:W-:Y:S01]  /*1030*/  UIADD3 UR4, UR12, 0x8000, URZ ;  /* 0x000080000c047890 */ /* 0x000fe2000fffe03f */
[----:B------:R-:W-:Y:S01]  /*1040*/  SEL R3, R3, R9, !P1 ;  /* 0x0000000903037207 */ /* 0x000fe20004800000 */
[----:B------:R0:W-:Y:S01]  /*1050*/  STL [R1+0x2c], R6 ;  /* 0x00002c0601007387 */ /* 0x0001e20000100800 */
[----:B------:R-:W-:Y:S01]  /*1060*/  LEA.HI.X.SX32 R246, R0, UR5, 0x1, P0 ;  /* 0x0000000500f67c11 */ /* 0x000fe200080f0eff */
[----:B------:R-:W-:Y:S01]  /*1070*/  USHF.R.U32.HI UR4, URZ, 0x4, UR4 ;  /* 0x000000043f047899 */ /* 0x000fe20008011604 */
[----:B------:R-:W-:Y:S01]  /*1080*/  SHF.R.S32.HI R0, RZ, 0x5, R5 ;  /* 0x00000005ff007819 */ /* 0x000fe20000011405 */
[----:B------:R-:W-:Y:S01]  /*1090*/  IMAD R5, R4, UR8, RZ ;  /* 0x0000000804057c24 */ /* 0x000fe2000f8e02ff */
[----:B------:R-:W-:Y:S01]  /*10a0*/  UMOV UR5, URZ ;  /* 0x0000003f00057c82 */ /* 0x000fe20008000000 */
[----:B------:R-:W-:Y:S01]  /*10b0*/  IMAD R4, R7, UR8, RZ ;  /* 0x0000000807047c24 */ /* 0x000fe2000f8e02ff */
[----:B------:R-:W-:Y:S01]  /*10c0*/  USGXT.U32 UR4, UR4, 0xe ;  /* 0x0000000e0404789a */ /* 0x000fe20008000000 */
[----:B------:R-:W-:Y:S01]  /*10d0*/  IMAD R3, R3, UR8, RZ ;  /* 0x0000000803037c24 */ /* 0x000fe2000f8e02ff */
[----:B------:R0:W-:Y:S01]  /*10e0*/  STL [R1+0x28], R5 ;  /* 0x0000280501007387 */ /* 0x0001e20000100800 */
[----:B------:R-:W-:Y:S01]  /*10f0*/  @!P3 IMAD.MOV R10, RZ, RZ, -R10 ;  /* 0x000000ffff0ab224 */ /* 0x000fe200078e0a0a */
[----:B------:R-:W-:Y:S01]  /*1100*/  UIADD3.64 UR6, UR4, -UR6, URZ ;  /* 0x8000000604067297 */ /* 0x000fe2000fffe03f */
[C---:B------:R-:W-:Y:S01]  /*1110*/  IMAD R147, R95.reuse, 0xe, RZ ;  /* 0x0000000e5f937824 */ /* 0x040fe200078e02ff */
[----:B------:R0:W-:Y:S01]  /*1120*/  STL [R1+0x24], R4 ;  /* 0x0000240401007387 */ /* 0x0001e20000100800 */
[----:B------:R-:W-:Y:S01]  /*1130*/  IMAD R143, R95, 0xd, RZ ;  /* 0x0000000d5f8f7824 */ /* 0x000fe200078e02ff */
[----:B------:R-:W-:Y:S01]  /*1140*/  SEL R10, R11, R10, !P2 ;  /* 0x0000000a0b0a7207 */ /* 0x000fe20005000000 */
[----:B------:R-:W-:Y:S01]  /*1150*/  IMAD R139, R95, 0xc, RZ ;  /* 0x0000000c5f8b7824 */ /* 0x000fe200078e02ff */
[----:B------:R0:W-:Y:S01]  /*1160*/  STL [R1+0x20], R3 ;  /* 0x0000200301007387 */ /* 0x0001e20000100800 */
[----:B------:R-:W-:Y:S01]  /*1170*/  SEL R11, R11, R12, !P2 ;  /* 0x0000000c0b0b7207 */ /* 0x000fe20005000000 */
[----:B------:R-:W-:-:S02]  /*1180*/  IMAD R135, R95, 0xb, RZ ;  /* 0x0000000b5f877824 */ /* 0x000fc400078e02ff */
[----:B------:R-:W-:Y:S02]  /*1190*/  IMAD R10, R10, UR9, RZ ;  /* 0x000000090a0a7c24 */ /* 0x000fe4000f8e02ff */
[----:B------:R-:W-:Y:S02]  /*11a0*/  IMAD R11, R11, UR9, RZ ;  /* 0x000000090b0b7c24 */ /* 0x000fe4000f8e02ff */
[----:B------:R-:W-:-:S04]  /*11b0*/  IMAD.WIDE R220, R10, 0x2, RZ ;  /* 0x000000020adc7825 */ /* 0x000fc800078e02ff */
[----:B------:R-:W-:-:S04]  /*11c0*/  IMAD.WIDE R222, R11, 0x2, RZ ;  /* 0x000000020bde7825 */ /* 0x000fc800078e02ff */
[C---:B------:R-:W-:Y:S02]  /*11d0*/  IMAD R131, R95.reuse, 0xa, RZ ;  /* 0x0000000a5f837824 */ /* 0x040fe400078e02ff */
[C---:B------:R-:W-:Y:S02]  /*11e0*/  IMAD R127, R95.reuse, 0x9, RZ ;  /* 0x000000095f7f7824 */ /* 0x040fe400078e02ff */
[C---:B------:R-:W-:Y:S02]  /*11f0*/  IMAD.SHL.U32 R123, R95.reuse, 0x8, RZ ;  /* 0x000000085f7b7824 */ /* 0x040fe400078e00ff */
[C---:B------:R-:W-:Y:S02]  /*1200*/  IMAD R119, R95.reuse, 0x7, RZ ;  /* 0x000000075f777824 */ /* 0x040fe400078e02ff */
[C---:B------:R-:W-:Y:S02]  /*1210*/  IMAD R115, R95.reuse, 0x6, RZ ;  /* 0x000000065f737824 */ /* 0x040fe400078e02ff */
[----:B------:R-:W-:-:S02]  /*1220*/  IMAD R111, R95, 0x5, RZ ;  /* 0x000000055f6f7824 */ /* 0x000fc400078e02ff */
[C---:B------:R-:W-:Y:S02]  /*1230*/  IMAD.SHL.U32 R107, R95.reuse, 0x4, RZ ;  /* 0x000000045f6b7824 */ /* 0x040fe400078e00ff */
[C---:B------:R-:W-:Y:S02]  /*1240*/  IMAD R103, R95.reuse, 0x3, RZ ;  /* 0x000000035f677824 */ /* 0x040fe400078e02ff */
[----:B------:R-:W-:Y:S02]  /*1250*/  IMAD.SHL.U32 R99, R95, 0x2, RZ ;  /* 0x000000025f637824 */ /* 0x000fe400078e00ff */
[----:B------:R-:W-:-:S04]  /*1260*/  IMAD.WIDE R216, R215, 0x2, R220 ;  /* 0x00000002d7d87825 */ /* 0x000fc800078e02dc */
        /* <DEDUP_REMOVED lines=30> */
[----:B------:R-:W-:Y:S02]  /*1450*/  IMAD.U32 R92, RZ, RZ, UR16 ;  /* 0x00000010ff5c7e24 */ /* 0x000fe4000f8e00ff */
[----:B------:R-:W-:Y:S02]  /*1460*/  IMAD.U32 R93, RZ, RZ, UR17 ;  /* 0x00000011ff5d7e24 */ /* 0x000fe4000f8e00ff */
        /* <DEDUP_REMOVED lines=31> */
[----:B------:R-:W-:Y:S01]  /*1660*/  IMAD.U32 R2, RZ, RZ, UR10 ;  /* 0x0000000aff027e24 */ /* 0x000fe2000f8e00ff */
[----:B0-----:R-:W-:-:S06]  /*1670*/  UMOV UR10, UR4 ;  /* 0x00000004000a7c82 */ /* 0x001fcc0008000000 */
.L_x_1:
[----:B------:R-:W-:Y:S01]  /*1680*/  ISETP.GT.AND P2, PT, R2, RZ, PT ;  /* 0x000000ff0200720c */ /* 0x000fe20003f44270 */
[----:B------:R-:W-:Y:S01]  /*1690*/  STL [R1+0x30], R0 ;  /* 0x0000300001007387 */ /* 0x000fe20000100800 */
[-C--:B-----5:R-:W-:Y:S02]  /*16a0*/  IADD3 R4, P1, R222, R92.reuse, RZ ;  /* 0x0000005cde047210 */ /* 0x0a0fe40007f3e0ff */
[----:B------:R-:W-:Y:S01]  /*16b0*/  IADD3 R6, P0, R220, R92, RZ ;  /* 0x0000005cdc067210 */ /* 0x000fe20007f1e0ff */
[----:B------:R-:W-:Y:S01]  /*16c0*/  STL [R1+0x38], R222 ;  /* 0x000038de01007387 */ /* 0x000fe20000100800 */
[----:B------:R-:W-:Y:S01]  /*16d0*/  PRMT R8, RZ, 0x7610, R8 ;  /* 0x00007610ff087816 */ /* 0x000fe20000000008 */
[--C-:B------:R-:W-:Y:S01]  /*16e0*/  IMAD.X R5, R223, 0x1, R93.reuse, P1 ;  /* 0x00000001df057824 */ /* 0x100fe200008e065d */
[----:B------:R-:W-:Y:S01]  /*16f0*/  PRMT R10, RZ, 0x7610, R10 ;  /* 0x00007610ff0a7816 */ /* 0x000fe2000000000a */
[----:B------:R-:W-:Y:S01]  /*1700*/  IMAD.X R7, R221, 0x1, R93, P0 ;  /* 0x00000001dd077824 */ /* 0x000fe200000e065d */
[----:B------:R-:W-:Y:S01]  /*1710*/  STL [R1+0x34], R223 ;  /* 0x000034df01007387 */ /* 0x000fe20000100800 */
[----:B------:R-:W-:-:S03]  /*1720*/  ISETP.GT.AND P3, PT, R2, 0x1, PT ;  /* 0x000000010200780c */ /* 0x000fc60003f64270 */
[----:B------:R0:W2:Y:S04]  /*1730*/  @P2 LDG.E.U16 R8, desc[UR14][R4.64] ;  /* 0x0000000e04082981 */ /* 0x0000a8000c1e1500 */
[----:B------:R1:W3:Y:S04]  /*1740*/  @P2 LDG.E.U16 R10, desc[UR14][R6.64] ;  /* 0x0000000e060a2981 */ /* 0x0002e8000c1e1500 */
[----:B------:R-:W-:Y:S04]  /*1750*/  STL [R1+0x40], R220 ;  /* 0x000040dc01007387 */ /* 0x000fe80000100800 */
[----:B------:R-:W-:Y:S01]  /*1760*/  STL [R1+0x3c], R221 ;  /* 0x00003cdd01007387 */ /* 0x000fe20000100800 */
[----:B0-----:R-:W-:-:S02]  /*1770*/  PRMT R4, RZ, 0x7610, R4 ;  /* 0x00007610ff047816 */ /* 0x001fc40000000004 */
[----:B------:R-:W-:Y:S02]  /*1780*/  ISETP.GT.AND P2, PT, R2, 0x2, PT ;  /* 0x000000020200780c */ /* 0x000fe40003f44270 */
[----:B------:R-:W-:Y:S02]  /*1790*/  PRMT R5, RZ, 0x7610, R5 ;  /* 0x00007610ff057816 */ /* 0x000fe40000000005 */
[----:B-1----:R-:W-:Y:S01]  /*17a0*/  PRMT R6, RZ, 0x7610, R6 ;  /* 0x00007610ff067816 */ /* 0x002fe20000000006 */
[----:B--2---:R0:W-:Y:S04]  /*17b0*/  STL [R1+0x10], R8 ;  /* 0x0000100801007387 */ /* 0x0041e80000100800 */
[----:B---3--:R1:W-:Y:S01]  /*17c0*/  STL [R1+0xc], R10 ;  /* 0x00000c0a01007387 */ /* 0x0083e20000100800 */
[----:B0-----:R-:W-:-:S02]  /*17d0*/  IADD3 R8, P1, R94, R92, RZ ;  /* 0x0000005c5e087210 */ /* 0x001fc40007f3e0ff */
[----:B-1----:R-:W-:-:S03]  /*17e0*/  IADD3 R10, P0, R96, R92, RZ ;  /* 0x0000005c600a7210 */ /* 0x002fc60007f1e0ff */
[--C-:B------:R-:W-:Y:S01]  /*17f0*/  IMAD.X R9, R95, 0x1, R93.reuse, P1 ;  /* 0x000000015f097824 */ /* 0x100fe200008e065d */
[----:B------:R-:W-:Y:S01]  /*1800*/  IADD3 R12, P1, R98, R92, RZ ;  /* 0x0000005c620c7210 */ /* 0x000fe20007f3e0ff */
[----:B------:R-:W-:-:S03]  /*1810*/  IMAD.X R11, R97, 0x1, R93, P0 ;  /* 0x00000001610b7824 */ /* 0x000fc600000e065d */
[----:B------:R-:W2:Y:S01]  /*1820*/  @P3 LDG.E.U16 R5, desc[UR14][R8.64] ;  /* 0x0000000e08053981 */ /* 0x000ea2000c1e1500 */
[----:B------:R-:W-:-:S03]  /*1830*/  IMAD.X R13, R99, 0x1, R93, P1 ;  /* 0x00000001630d7824 */ /* 0x000fc600008e065d */
[----:B------:R-:W3:Y:S04]  /*1840*/  @P3 LDG.E.U16 R4, desc[UR14][R10.64] ;  /* 0x0000000e0a043981 */ /* 0x000ee8000c1e1500 */
[----:B------:R-:W4:Y:S04]  /*1850*/  @P2 LDG.E.U16 R6, desc[UR14][R12.64] ;  /* 0x0000000e0c062981 */ /* 0x000f28000c1e1500 */
[----:B------:R0:W-:Y:S04]  /*1860*/  STL [R1+0x48], R94 ;  /* 0x0000485e01007387 */ /* 0x0001e80000100800 */
[----:B------:R-:W-:Y:S04]  /*1870*/  STL [R1+0x44], R95 ;  /* 0x0000445f01007387 */ /* 0x000fe80000100800 */
[----:B------:R1:W-:Y:S04]  /*1880*/  STL [R1+0x50], R96 ;  /* 0x0000506001007387 */ /* 0x0003e80000100800 */
[----:B------:R1:W-:Y:S01]  /*1890*/  STL [R1+0x4c], R97 ;  /* 0x00004c6101007387 */ /* 0x0003e20000100800 */
[----:B------:R-:W-:-:S02]  /*18a0*/  ISETP.GT.AND P3, PT, R2, 0x3, PT ;  /* 0x000000030200780c */ /* 0x000fc40003f64270 */
[----:B0-----:R-:W-:Y:S02]  /*18b0*/  PRMT R94, RZ, 0x7610, R94 ;  /* 0x00007610ff5e7816 */ /* 0x001fe4000000005e */
[----:B-1----:R-:W-:Y:S02]  /*18c0*/  PRMT R96, RZ, 0x7610, R96 ;  /* 0x00007610ff607816 */ /* 0x002fe40000000060 */
[----:B------:R-:W-:Y:S02]  /*18d0*/  PRMT R97, RZ, 0x7610, R97 ;  /* 0x00007610ff617816 */ /* 0x000fe40000000061 */
[----:B------:R-:W-:Y:S02]  /*18e0*/  PRMT R95, RZ, 0x7610, R95 ;  /* 0x00007610ff5f7816 */ /* 0x000fe4000000005f */
[----:B------:R-:W-:Y:S02]  /*18f0*/  PRMT R220, RZ, 0x7610, R220 ;  /* 0x00007610ffdc7816 */ /* 0x000fe400000000dc */
[----:B------:R-:W-:-:S02]  /*1900*/  PRMT R221, RZ, 0x7610, R221 ;  /* 0x00007610ffdd7816 */ /* 0x000fc400000000dd */
[----:B------:R-:W-:Y:S02]  /*1910*/  PRMT R222, RZ, 0x7610, R222 ;  /* 0x00007610ffde7816 */ /* 0x000fe400000000de */
[----:B------:R-:W-:Y:S02]  /*1920*/  PRMT R223, RZ, 0x7610, R223 ;  /* 0x00007610ffdf7816 */ /* 0x000fe400000000df */
        /* <DEDUP_REMOVED lines=19> */
[----:B------:R-:W-:Y:S01]  /*1a60*/  PRMT R20, RZ, 0x7610, R20 ;  /* 0x00007610ff147816 */ /* 0x000fe20000000014 */
[--C-:B------:R-:W-:Y:S02]  /*1a70*/  IMAD.IADD R90, R176, 0x1, R92.reuse ;  /* 0x00000001b05a7824 */ /* 0x100fe400078e025c */
[----:B------:R-:W-:Y:S01]  /*1a80*/  IMAD.IADD R218, R178, 0x1, R92 ;  /* 0x00000001b2da7824 */ /* 0x000fe200078e025c */
[----:B------:R-:W-:-:S02]  /*1a90*/  IADD3 R224, P4, R186, R92, RZ ;  /* 0x0000005cbae07210 */ /* 0x000fc40007f9e0ff */
[----:B------:R-:W-:-:S03]  /*1aa0*/  PRMT R3, RZ, 0x7610, R3 ;  /* 0x00007610ff037816 */ /* 0x000fc60000000003 */
[----:B------:R-:W-:Y:S01]  /*1ab0*/  IMAD.X R225, R187, 0x1, R93, P4 ;  /* 0x00000001bbe17824 */ /* 0x000fe200020e065d */
[----:B---3--:R0:W-:Y:S04]  /*1ac0*/  STL [R1+0x4], R4 ;  /* 0x0000040401007387 */ /* 0x0081e80000100800 */
[----:B--2---:R1:W-:Y:S04]  /*1ad0*/  STL [R1+0x8], R5 ;  /* 0x0000080501007387 */ /* 0x0043e80000100800 */
[----:B------:R2:W-:Y:S01]  /*1ae0*/  STL [R1+0x58], R98 ;  /* 0x0000586201007387 */ /* 0x0005e20000100800 */
[----:B0-----:R-:W-:-:S03]  /*1af0*/  IADD3 R4, P0, R100, R92, RZ ;  /* 0x0000005c64047210 */ /* 0x001fc60007f1e0ff */
[----:B------:R-:W-:Y:S02]  /*1b00*/  STL [R1+0x54], R99 ;  /* 0x0000546301007387 */ /* 0x000fe40000100800 */
[----:B-1----:R-:W-:Y:S02]  /*1b10*/  IMAD.X R5, R101, 0x1, R93, P0 ;  /* 0x0000000165057824 */ /* 0x002fe400000e065d */
[----:B------:R-:W-:Y:S01]  /*1b20*/  STL [R1+0x60], R100 ;  /* 0x0000606401007387 */ /* 0x000fe20000100800 */
[----:B--2---:R-:W-:-:S03]  /*1b30*/  PRMT R98, RZ, 0x7610, R98 ;  /* 0x00007610ff627816 */ /* 0x004fc60000000062 */
[----:B------:R0:W-:Y:S01]  /*1b40*/  STL [R1+0x5c], R101 ;  /* 0x00005c6501007387 */ /* 0x0001e20000100800 */
[----:B------:R-:W-:-:S03]  /*1b50*/  IADD3 R14, P0, R104, R92, RZ ;  /* 0x0000005c680e7210 */ /* 0x000fc60007f1e0ff */
[----:B------:R-:W2:Y:S01]  /*1b60*/  @P2 LDG.E.U16 R98, desc[UR14][R4.64] ;  /* 0x0000000e04622981 */ /* 0x000ea2000c1e1500 */
[----:B------:R-:W-:-:S03]  /*1b70*/  ISETP.GT.AND P2, PT, R2, 0x4, PT ;  /* 0x000000040200780c */ /* 0x000fc60003f44270 */
[----:B0-----:R-:W3:Y:S04]  /*1b80*/  LDL.LU R101, [R1+0x10] ;  /* 0x0000100001657983 */ /* 0x001ee80000300800 */
[----:B----4-:R0:W-:Y:S01]  /*1b90*/  STL [R1], R6 ;  /* 0x0000000601007387 */ /* 0x0101e20000100800 */
[----:B------:R-:W-:Y:S01]  /*1ba0*/  IMAD.X R15, R105, 0x1, R93, P0 ;  /* 0x00000001690f7824 */ /* 0x000fe200000e065d */
[-C--:B------:R-:W-:Y:S02]  /*1bb0*/  IADD3 R12, P0, R108, R92.reuse, RZ ;  /* 0x0000005c6c0c7210 */ /* 0x080fe40007f1e0ff */
[----:B------:R-:W-:Y:S02]  /*1bc0*/  PRMT R99, RZ, 0x7610, R99 ;  /* 0x00007610ff637816 */ /* 0x000fe40000000063 */
[----:B------:R-:W4:Y:S01]  /*1bd0*/  @P3 LDG.E.U16 R96, desc[UR14][R14.64] ;  /* 0x0000000e0e603981 */ /* 0x000f22000c1e1500 */
[----:B0-----:R-:W-:-:S05]  /*1be0*/  IADD3 R6, P1, R102, R92, RZ ;  /* 0x0000005c66067210 */ /* 0x001fca0007f3e0ff */
[--C-:B------:R-:W-:Y:S01]  /*1bf0*/  IMAD.X R7, R103, 0x1, R93.reuse, P1 ;  /* 0x0000000167077824 */ /* 0x100fe200008e065d */
[----:B------:R-:W-:Y:S01]  /*1c00*/  IADD3 R16, P1, R106, R92, RZ ;  /* 0x0000005c6a107210 */ /* 0x000fe20007f3e0ff */
[----:B------:R-:W-:-:S03]  /*1c10*/  IMAD.X R13, R109, 0x1, R93, P0 ;  /* 0x000000016d0d7824 */ /* 0x000fc600000e065d */
[----:B------:R0:W4:Y:S01]  /*1c20*/  @P3 LDG.E.U16 R99, desc[UR14][R6.64] ;  /* 0x0000000e06633981 */ /* 0x000122000c1e1500 */
[----:B------:R-:W-:Y:S01]  /*1c30*/  IMAD.X R17, R107, 0x1, R93, P1 ;  /* 0x000000016b117824 */ /* 0x000fe200008e065d */
[----:B------:R-:W-:Y:S02]  /*1c40*/  ISETP.GT.AND P3, PT, R2, 0x5, PT ;  /* 0x000000050200780c */ /* 0x000fe40003f64270 */
[-C--:B------:R-:W-:Y:S01]  /*1c50*/  IADD3 R10, P1, R110, R92.reuse, RZ ;  /* 0x0000005c6e0a7210 */ /* 0x080fe20007f3e0ff */
[----:B------:R-:W4:Y:S01]  /*1c60*/  @P2 LDG.E.U16 R94, desc[UR14][R12.64] ;  /* 0x0000000e0c5e2981 */ /* 0x000f22000c1e1500 */
[----:B------:R-:W-:-:S03]  /*1c70*/  IADD3 R8, P0, R112, R92, RZ ;  /* 0x0000005c70087210 */ /* 0x000fc60007f1e0ff */
[----:B------:R-:W4:Y:S01]  /*1c80*/  @P2 LDG.E.U16 R97, desc[UR14][R16.64] ;  /* 0x0000000e10612981 */ /* 0x000f22000c1e1500 */
[----:B------:R-:W-:Y:S01]  /*1c90*/  ISETP.GT.AND P2, PT, R2, 0x6, PT ;  /* 0x000000060200780c */ /* 0x000fe20003f44270 */
[--C-:B------:R-:W-:Y:S01]  /*1ca0*/  IMAD.X R11, R111, 0x1, R93.reuse, P1 ;  /* 0x000000016f0b7824 */ /* 0x100fe200008e065d */
[-C--:B0-----:R-:W-:Y:S01]  /*1cb0*/  IADD3 R6, P1, R114, R92.reuse, RZ ;  /* 0x0000005c72067210 */ /* 0x081fe20007f3e0ff */
[--C-:B------:R-:W-:Y:S01]  /*1cc0*/  IMAD.X R9, R113, 0x1, R93.reuse, P0 ;  /* 0x0000000171097824 */ /* 0x100fe200000e065d */
[----:B------:R-:W-:Y:S02]  /*1cd0*/  IADD3 R4, P0, R116, R92, RZ ;  /* 0x0000005c74047210 */ /* 0x000fe40007f1e0ff */
[----:B------:R-:W4:Y:S01]  /*1ce0*/  @P3 LDG.E.U16 R95, desc[UR14][R10.64] ;  /* 0x0000000e0a5f3981 */ /* 0x000f22000c1e1500 */
[--C-:B------:R-:W-:Y:S02]  /*1cf0*/  IMAD.X R7, R115, 0x1, R93.reuse, P1 ;  /* 0x0000000173077824 */ /* 0x100fe400008e065d */
[----:B------:R-:W-:Y:S01]  /*1d00*/  IMAD.X R5, R117, 0x1, R93, P0 ;  /* 0x0000000175057824 */ /* 0x000fe200000e065d */
[----:B------:R-:W4:Y:S01]  /*1d10*/  @P3 LDG.E.U16 R220, desc[UR14][R8.64] ;  /* 0x0000000e08dc3981 */ /* 0x000f22000c1e1500 */
[----:B------:R-:W-:-:S03]  /*1d20*/  ISETP.GT.AND P3, PT, R2, 0x7, PT ;  /* 0x000000070200780c */ /* 0x000fc60003f64270 */
[----:B------:R0:W4:Y:S04]  /*1d30*/  @P2 LDG.E.U16 R221, desc[UR14][R6.64] ;  /* 0x0000000e06dd2981 */ /* 0x000128000c1e1500 */
[----:B------:R1:W4:Y:S01]  /*1d40*/  @P2 LDG.E.U16 R222, desc[UR14][R4.64] ;  /* 0x0000000e04de2981 */ /* 0x000322000c1e1500 */
[-C--:B0-----:R-:W-:Y:S02]  /*1d50*/  IADD3 R6, P1, R118, R92.reuse, RZ ;  /* 0x0000005c76067210 */ /* 0x081fe40007f3e0ff */
[----:B-1----:R-:W-:-:S03]  /*1d60*/  IADD3 R4, P0, R120, R92, RZ ;  /* 0x0000005c78047210 */ /* 0x002fc60007f1e0ff */
[--C-:B------:R-:W-:Y:S01]  /*1d70*/  IMAD.X R7, R119, 0x1, R93.reuse, P1 ;  /* 0x0000000177077824 */ /* 0x100fe200008e065d */
[----:B------:R-:W-:Y:S01]  /*1d80*/  ISETP.GT.AND P2, PT, R2, 0x8, PT ;  /* 0x000000080200780c */ /* 0x000fe20003f44270 */
[----:B------:R-:W-:-:S03]  /*1d90*/  IMAD.X R5, R121, 0x1, R93, P0 ;  /* 0x0000000179057824 */ /* 0x000fc600000e065d */
[----:B------:R0:W4:Y:S04]  /*1da0*/  @P3 LDG.E.U16 R223, desc[UR14][R6.64] ;  /* 0x0000000e06df3981 */ /* 0x000128000c1e1500 */
[----:B------:R1:W4:Y:S01]  /*1db0*/  @P3 LDG.E.U16 R0, desc[UR14][R4.64] ;  /* 0x0000000e04003981 */ /* 0x000322000c1e1500 */
[-C--:B0-----:R-:W-:Y:S02]  /*1dc0*/  IADD3 R6, P1, R122, R92.reuse, RZ ;  /* 0x0000005c7a067210 */ /* 0x081fe40007f3e0ff */
[----:B-1----:R-:W-:-:S03]  /*1dd0*/  IADD3 R4, P0, R124, R92, RZ ;  /* 0x0000005c7c047210 */ /* 0x002fc60007f1e0ff */
[--C-:B------:R-:W-:Y:S01]  /*1de0*/  IMAD.X R7, R123, 0x1, R93.reuse, P1 ;  /* 0x000000017b077824 */ /* 0x100fe200008e065d */
[----:B------:R-:W-:Y:S01]  /*1df0*/  ISETP.GT.AND P3, PT, R2, 0x9, PT ;  /* 0x000000090200780c */ /* 0x000fe20003f64270 */
[----:B------:R-:W-:-:S03]  /*1e00*/  IMAD.X R5, R125, 0x1, R93, P0 ;  /* 0x000000017d057824 */ /* 0x000fc600000e065d */
[----:B------:R0:W2:Y:S04]  /*1e10*/  @P2 LDG.E.U16 R251, desc[UR14][R6.64] ;  /* 0x0000000e06fb2981 */ /* 0x0000a8000c1e1500 */
        /* <DEDUP_REMOVED lines=39> */
[----:B------:R-:W-:Y:S02]  /*2090*/  PRMT R14, RZ, 0x7610, R14 ;  /* 0x00007610ff0e7816 */ /* 0x000fe4000000000e */
[----:B------:R-:W-:Y:S01]  /*20a0*/  ISETP.GT.AND P3, PT, R2, 0xf, PT ;  /* 0x0000000f0200780c */ /* 0x000fe20003f64270 */
[----:B------:R-:W-:Y:S01]  /*20b0*/  IMAD.X R5, R149, 0x1, R93, P0 ;  /* 0x0000000195057824 */ /* 0x000fe200000e065d */
[----:B------:R0:W4:Y:S01]  /*20c0*/  @P2 LDG.E.U16 R227, desc[UR14][R6.64] ;  /* 0x0000000e06e32981 */ /* 0x000122000c1e1500 */
[----:B------:R-:W-:-:S03]  /*20d0*/  PRMT R10, RZ, 0x7610, R10 ;  /* 0x00007610ff0a7816 */ /* 0x000fc6000000000a */
[----:B------:R1:W4:Y:S01]  /*20e0*/  @P2 LDG.E.U16 R14, desc[UR14][R4.64] ;  /* 0x0000000e040e2981 */ /* 0x000322000c1e1500 */
[-C--:B0-----:R-:W-:Y:S02]  /*20f0*/  IADD3 R6, P1, R150, R92.reuse, RZ ;  /* 0x0000005c96067210 */ /* 0x081fe40007f3e0ff */
[----:B-1----:R-:W-:-:S03]  /*2100*/  IADD3 R4, P0, R152, R92, RZ ;  /* 0x0000005c98047210 */ /* 0x002fc60007f1e0ff */
[----:B------:R-:W-:Y:S01]  /*2110*/  IMAD.X R7, R151, 0x1, R93, P1 ;  /* 0x0000000197077824 */ /* 0x000fe200008e065d */
[----:B------:R-:W-:Y:S02]  /*2120*/  PRMT R9, RZ, 0x7610, R9 ;  /* 0x00007610ff097816 */ /* 0x000fe40000000009 */
[----:B------:R-:W-:Y:S01]  /*2130*/  ISETP.GT.AND P2, PT, R2, 0x10, PT ;  /* 0x000000100200780c */ /* 0x000fe20003f44270 */
[----:B------:R-:W-:Y:S01]  /*2140*/  IMAD.X R5, R153, 0x1, R93, P0 ;  /* 0x0000000199057824 */ /* 0x000fe200000e065d */
[----:B------:R0:W4:Y:S01]  /*2150*/  @P3 LDG.E.U16 R10, desc[UR14][R6.64] ;  /* 0x0000000e060a3981 */ /* 0x000122000c1e1500 */
[----:B------:R-:W-:-:S03]  /*2160*/  IADD3 RZ, P0, R156, R92, RZ ;  /* 0x0000005c9cff7210 */ /* 0x000fc60007f1e0ff */
[----:B------:R1:W4:Y:S01]  /*2170*/  @P3 LDG.E.U16 R9, desc[UR14][R4.64] ;  /* 0x0000000e04093981 */ /* 0x000322000c1e1500 */
[----:B------:R-:W-:Y:S02]  /*2180*/  ISETP.GT.AND P3, PT, R2, 0x11, PT ;  /* 0x000000110200780c */ /* 0x000fe40003f64270 */
[-C--:B0-----:R-:W-:Y:S01]  /*2190*/  IADD3 R6, P1, R154, R92.reuse, RZ ;  /* 0x0000005c9a067210 */ /* 0x081fe20007f3e0ff */
[----:B------:R-:W-:Y:S02]  /*21a0*/  IMAD.IADD R12, R156, 0x1, R92 ;  /* 0x000000019c0c7824 */ /* 0x000fe400078e025c */
[--C-:B------:R-:W-:Y:S01]  /*21b0*/  IMAD.X R13, R157, 0x1, R93.reuse, P0 ;  /* 0x000000019d0d7824 */ /* 0x100fe200000e065d */
[----:B-1----:R-:W-:Y:S01]  /*21c0*/  PRMT R4, RZ, 0x7610, R4 ;  /* 0x00007610ff047816 */ /* 0x002fe20000000004 */
[----:B------:R-:W-:Y:S01]  /*21d0*/  IMAD.X R7, R155, 0x1, R93, P1 ;  /* 0x000000019b077824 */ /* 0x000fe200008e065d */
[----:B------:R-:W-:Y:S02]  /*21e0*/  PRMT R5, RZ, 0x7610, R5 ;  /* 0x00007610ff057816 */ /* 0x000fe40000000005 */
[----:B------:R-:W-:-:S02]  /*21f0*/  IADD3 RZ, P1, R158, R92, RZ ;  /* 0x0000005c9eff7210 */ /* 0x000fc40007f3e0ff */
[----:B------:R-:W-:Y:S01]  /*2200*/  IADD3 RZ, P0, R160, R92, RZ ;  /* 0x0000005ca0ff7210 */ /* 0x000fe20007f1e0ff */
[----:B------:R0:W4:Y:S01]  /*2210*/  @P2 LDG.E.U16 R4, desc[UR14][R6.64] ;  /* 0x0000000e06042981 */ /* 0x000122000c1e1500 */
[----:B------:R-:W-:-:S03]  /*2220*/  PRMT R17, RZ, 0x7610, R17 ;  /* 0x00007610ff117816 */ /* 0x000fc60000000011 */
[----:B------:R1:W4:Y:S01]  /*2230*/  @P2 LDG.E.U16 R5, desc[UR14][R12.64] ;  /* 0x0000000e0c052981 */ /* 0x000322000c1e1500 */
[----:B------:R-:W-:Y:S01]  /*2240*/  ISETP.GT.AND P2, PT, R2, 0x12, PT ;  /* 0x000000120200780c */ /* 0x000fe20003f44270 */
[--C-:B0-----:R-:W-:Y:S02]  /*2250*/  IMAD.IADD R6, R158, 0x1, R92.reuse ;  /* 0x000000019e067824 */ /* 0x101fe400078e025c */
[--C-:B------:R-:W-:Y:S02]  /*2260*/  IMAD.X R7, R159, 0x1, R93.reuse, P1 ;  /* 0x000000019f077824 */ /* 0x100fe400008e065d */
[----:B-1----:R-:W-:Y:S02]  /*2270*/  IMAD.IADD R12, R160, 0x1, R92 ;  /* 0x00000001a00c7824 */ /* 0x002fe400078e025c */
[----:B------:R-:W-:Y:S01]  /*2280*/  IMAD.X R13, R161, 0x1, R93, P0 ;  /* 0x00000001a10d7824 */ /* 0x000fe200000e065d */
[-C--:B------:R-:W-:Y:S01]  /*2290*/  IADD3 RZ, P1, R162, R92.reuse, RZ ;  /* 0x0000005ca2ff7210 */ /* 0x080fe20007f3e0ff */
[----:B------:R0:W4:Y:S01]  /*22a0*/  @P3 LDG.E.U16 R17, desc[UR14][R6.64] ;  /* 0x0000000e06113981 */ /* 0x000122000c1e1500 */
[----:B------:R-:W-:-:S03]  /*22b0*/  IADD3 RZ, P0, R164, R92, RZ ;  /* 0x0000005ca4ff7210 */ /* 0x000fc60007f1e0ff */
[----:B------:R1:W4:Y:S01]  /*22c0*/  @P3 LDG.E.U16 R19, desc[UR14][R12.64] ;  /* 0x0000000e0c133981 */ /* 0x000322000c1e1500 */
[----:B------:R-:W-:Y:S01]  /*22d0*/  ISETP.GT.AND P3, PT, R2, 0x13, PT ;  /* 0x000000130200780c */ /* 0x000fe20003f64270 */
[--C-:B0-----:R-:W-:Y:S02]  /*22e0*/  IMAD.IADD R6, R162, 0x1, R92.reuse ;  /* 0x00000001a2067824 */ /* 0x101fe400078e025c */
[--C-:B------:R-:W-:Y:S01]  /*22f0*/  IMAD.X R7, R163, 0x1, R93.reuse, P1 ;  /* 0x00000001a3077824 */ /* 0x100fe200008e065d */
[-C--:B------:R-:W-:Y:S01]  /*2300*/  IADD3 RZ, P1, R166, R92.reuse, RZ ;  /* 0x0000005ca6ff7210 */ /* 0x080fe20007f3e0ff */
[--C-:B-1----:R-:W-:Y:S02]  /*2310*/  IMAD.IADD R12, R164, 0x1, R92.reuse ;  /* 0x00000001a40c7824 */ /* 0x102fe400078e025c */
[----:B------:R-:W-:Y:S01]  /*2320*/  IMAD.X R13, R165, 0x1, R93, P0 ;  /* 0x00000001a50d7824 */ /* 0x000fe200000e065d */
[----:B------:R-:W-:Y:S01]  /*2330*/  IADD3 RZ, P0, R168, R92, RZ ;  /* 0x0000005ca8ff7210 */ /* 0x000fe20007f1e0ff */
[----:B------:R0:W4:Y:S04]  /*2340*/  @P2 LDG.E.U16 R22, desc[UR14][R6.64] ;  /* 0x0000000e06162981 */ /* 0x000128000c1e1500 */
[----:B------:R1:W4:Y:S01]  /*2350*/  @P2 LDG.E.U16 R89, desc[UR14][R12.64] ;  /* 0x0000000e0c592981 */ /* 0x000322000c1e1500 */
[----:B------:R-:W-:Y:S01]  /*2360*/  ISETP.GT.AND P2, PT, R2, 0x14, PT ;  /* 0x000000140200780c */ /* 0x000fe20003f44270 */
[----:B0-----:R-:W-:-:S02]  /*2370*/  IMAD.IADD R6, R166, 0x1, R92 ;  /* 0x00000001a6067824 */ /* 0x001fc400078e025c */
[--C-:B------:R-:W-:Y:S02]  /*2380*/  IMAD.X R7, R167, 0x1, R93.reuse, P1 ;  /* 0x00000001a7077824 */ /* 0x100fe400008e065d */
[----:B-1----:R-:W-:Y:S02]  /*2390*/  IMAD.IADD R12, R168, 0x1, R92 ;  /* 0x00000001a80c7824 */ /* 0x002fe400078e025c */
[----:B------:R-:W-:Y:S01]  /*23a0*/  IMAD.X R13, R169, 0x1, R93, P0 ;  /* 0x00000001a90d7824 */ /* 0x000fe200000e065d */
[-C--:B------:R-:W-:Y:S01]  /*23b0*/  IADD3 RZ, P1, R170, R92.reuse, RZ ;  /* 0x0000005caaff7210 */ /* 0x080fe20007f3e0ff */
[----:B------:R0:W4:Y:S01]  /*23c0*/  @P3 LDG.E.U16 R18, desc[UR14][R6.64] ;  /* 0x0000000e06123981 */ /* 0x000122000c1e1500 */
[----:B------:R-:W-:-:S03]  /*23d0*/  IADD3 RZ, P0, R172, R92, RZ ;  /* 0x0000005cacff7210 */ /* 0x000fc60007f1e0ff */
[----:B------:R1:W4:Y:S01]  /*23e0*/  @P3 LDG.E.U16 R23, desc[UR14][R12.64] ;  /* 0x0000000e0c173981 */ /* 0x000322000c1e1500 */
[----:B------:R-:W-:Y:S02]  /*23f0*/  ISETP.GT.AND P3, PT, R2, 0x15, PT ;  /* 0x000000150200780c */ /* 0x000fe40003f64270 */
[----:B------:R-:W-:Y:S01]  /*2400*/  PRMT R15, RZ, 0x7610, R15 ;  /* 0x00007610ff0f7816 */ /* 0x000fe2000000000f */
[--C-:B0-----:R-:W-:Y:S02]  /*2410*/  IMAD.IADD R6, R170, 0x1, R92.reuse ;  /* 0x00000001aa067824 */ /* 0x101fe400078e025c */
[--C-:B------:R-:W-:Y:S01]  /*2420*/  IMAD.X R7, R171, 0x1, R93.reuse, P1 ;  /* 0x00000001ab077824 */ /* 0x100fe200008e065d */
[----:B------:R-:W-:Y:S01]  /*2430*/  IADD3 RZ, P1, R176, R92, RZ ;  /* 0x0000005cb0ff7210 */ /* 0x000fe20007f3e0ff */
[----:B-1----:R-:W-:Y:S02]  /*2440*/  IMAD.IADD R12, R172, 0x1, R92 ;  /* 0x00000001ac0c7824 */ /* 0x002fe400078e025c */
[--C-:B------:R-:W-:Y:S01]  /*2450*/  IMAD.X R13, R173, 0x1, R93.reuse, P0 ;  /* 0x00000001ad0d7824 */ /* 0x100fe200000e065d */
[----:B------:R-:W-:Y:S01]  /*2460*/  ISETP.GT.AND P0, PT, R2, 0x16, PT ;  /* 0x000000160200780c */ /* 0x000fe20003f04270 */
[----:B------:R0:W4:Y:S01]  /*2470*/  @P2 LDG.E.U16 R15, desc[UR14][R6.64] ;  /* 0x0000000e060f2981 */ /* 0x000122000c1e1500 */
[----:B------:R-:W-:Y:S01]  /*2480*/  PRMT R16, RZ, 0x7610, R16 ;  /* 0x00007610ff107816 */ /* 0x000fe20000000010 */
[----:B------:R-:W-:-:S02]  /*2490*/  IMAD.X R91, R177, 0x1, R93, P1 ;  /* 0x00000001b15b7824 */ /* 0x000fc400008e065d */
[----:B------:R1:W4:Y:S01]  /*24a0*/  @P2 LDG.E.U16 R20, desc[UR14][R12.64] ;  /* 0x0000000e0c142981 */ /* 0x000322000c1e1500 */
[-C--:B------:R-:W-:Y:S02]  /*24b0*/  IADD3 RZ, P2, R174, R92.reuse, RZ ;  /* 0x0000005caeff7210 */ /* 0x080fe40007f5e0ff */
[----:B------:R-:W-:Y:S01]  /*24c0*/  IADD3 RZ, P1, R178, R92, RZ ;  /* 0x0000005cb2ff7210 */ /* 0x000fe20007f3e0ff */
[----:B------:R3:W4:Y:S02]  /*24d0*/  @P3 LDG.E.U16 R16, desc[UR14][R90.64] ;  /* 0x0000000e5a103981 */ /* 0x000724000c1e1500 */
[--C-:B0-----:R-:W-:Y:S02]  /*24e0*/  IMAD.X R7, R175, 0x1, R93.reuse, P2 ;  /* 0x00000001af077824 */ /* 0x101fe400010e065d */
[----:B------:R-:W-:Y:S01]  /*24f0*/  IMAD.X R219, R179, 0x1, R93, P1 ;  /* 0x00000001b3db7824 */ /* 0x000fe200008e065d */
[----:B-1----:R-:W-:Y:S01]  /*2500*/  PRMT R13, RZ, 0x7610, R13 ;  /* 0x00007610ff0d7816 */ /* 0x002fe2000000000d */
[----:B------:R-:W-:Y:S01]  /*2510*/  IMAD.IADD R6, R174, 0x1, R92 ;  /* 0x00000001ae067824 */ /* 0x000fe200078e025c */
[----:B------:R-:W-:-:S02]  /*2520*/  PRMT R12, RZ, 0x7610, R12 ;  /* 0x00007610ff0c7816 */ /* 0x000fc4000000000c */
[-C--:B---3--:R-:W-:Y:S02]  /*2530*/  IADD3 R90, P2, R180, R92.reuse, RZ ;  /* 0x0000005cb45a7210 */ /* 0x088fe40007f5e0ff */
[----:B------:R-:W-:Y:S01]  /*2540*/  ISETP.GT.AND P1, PT, R2, 0x17, PT ;  /* 0x000000170200780c */ /* 0x000fe20003f24270 */
[----:B------:R0:W3:Y:S02]  /*2550*/  @P0 LDG.E.U16 R13, desc[UR14][R218.64] ;  /* 0x0000000eda0d0981 */ /* 0x0000e4000c1e1500 */
[----:B------:R-:W-:Y:S02]  /*2560*/  IMAD.X R91, R181, 0x1, R93, P2 ;  /* 0x00000001b55b7824 */ /* 0x000fe400010e065d */
[----:B------:R1:W3:Y:S01]  /*2570*/  @P3 LDG.E.U16 R12, desc[UR14][R6.64] ;  /* 0x0000000e060c3981 */ /* 0x0002e2000c1e1500 */
[----:B------:R-:W-:Y:S02]  /*2580*/  PRMT R8, RZ, 0x7610, R8 ;  /* 0x00007610ff087816 */ /* 0x000fe40000000008 */
[----:B0-----:R-:W-:-:S02]  /*2590*/  IADD3 R218, P2, R182, R92, RZ ;  /* 0x0000005cb6da7210 */ /* 0x001fc40007f5e0ff */
[----:B-1----:R-:W-:-:S03]  /*25a0*/  PRMT R6, RZ, 0x7610, R6 ;  /* 0x00007610ff067816 */ /* 0x002fc60000000006 */
[----:B------:R-:W-:Y:S01]  /*25b0*/  IMAD.X R219, R183, 0x1, R93, P2 ;  /* 0x00000001b7db7824 */ /* 0x000fe200010e065d */
[----:B------:R-:W-:Y:S02]  /*25c0*/  ISETP.GT.AND P2, PT, R2, 0x18, PT ;  /* 0x000000180200780c */ /* 0x000fe40003f44270 */
[----:B------:R0:W3:Y:S01]  /*25d0*/  @P0 LDG.E.U16 R6, desc[UR14][R90.64] ;  /* 0x0000000e5a060981 */ /* 0x0000e2000c1e1500 */
[----:B------:R-:W-:-:S03]  /*25e0*/  PRMT R7, RZ, 0x7610, R7 ;  /* 0x00007610ff077816 */ /* 0x000fc60000000007 */
[----:B------:R1:W3:Y:S01]  /*25f0*/  @P1 LDG.E.U16 R8, desc[UR14][R218.64] ;  /* 0x0000000eda081981 */ /* 0x0002e2000c1e1500 */
[----:B------:R-:W-:-:S06]  /*2600*/  PRMT R11, RZ, 0x7610, R11 ;  /* 0x00007610ff0b7816 */ /* 0x000fcc000000000b */
[----:B------:R-:W3:Y:S01]  /*2610*/  @P2 LDG.E.U16 R3, desc[UR14][R224.64] ;  /* 0x0000000ee0032981 */ /* 0x000ee2000c1e1500 */
[-C--:B0-----:R-:W-:Y:S02]  /*2620*/  IADD3 R90, P0, R184, R92.reuse, RZ ;  /* 0x0000005cb85a7210 */ /* 0x081fe40007f1e0ff */
[----:B-1----:R-:W-:-:S03]  /*2630*/  IADD3 R218, P3, R188, R92, RZ ;  /* 0x0000005cbcda7210 */ /* 0x002fc60007f7e0ff */
[--C-:B------:R-:W-:Y:S02]  /*2640*/  IMAD.X R91, R185, 0x1, R93.reuse, P0 ;  /* 0x00000001b95b7824 */ /* 0x100fe400000e065d */
[----:B------:R-:W-:-:S03]  /*2650*/  IMAD.X R219, R189, 0x1, R93, P3 ;  /* 0x00000001bddb7824 */ /* 0x000fc600018e065d */
[----:B------:R0:W3:Y:S04]  /*2660*/  @P1 LDG.E.U16 R7, desc[UR14][R90.64] ;  /* 0x0000000e5a071981 */ /* 0x0000e8000c1e1500 */
[----:B------:R1:W3:Y:S01]  /*2670*/  @P2 LDG.E.U16 R11, desc[UR14][R218.64] ;  /* 0x0000000eda0b2981 */ /* 0x0002e2000c1e1500 */
[-C--:B0-----:R-:W-:Y:S02]  /*2680*/  IADD3 R90, P1, R190, R92.reuse, RZ ;  /* 0x0000005cbe5a7210 */ /* 0x081fe40007f3e0ff */
[----:B-1----:R-:W-:-:S03]  /*2690*/  IADD3 R218, P2, R192, R92, RZ ;  /* 0x0000005cc0da7210 */ /* 0x002fc60007f5e0ff */
[--C-:B------:R-:W-:Y:S01]  /*26a0*/  IMAD.X R91, R191, 0x1, R93.reuse, P1 ;  /* 0x00000001bf5b7824 */ /* 0x100fe200008e065d */
[----:B------:R-:W-:Y:S01]  /*26b0*/  ISETP.GT.AND P1, PT, R2, 0x1a, PT ;  /* 0x0000001a0200780c */ /* 0x000fe20003f24270 */
[----:B------:R-:W-:Y:S01]  /*26c0*/  IMAD.X R219, R193, 0x1, R93, P2 ;  /* 0x00000001c1db7824 */ /* 0x000fe200010e065d */
[----:B------:R-:W-:Y:S02]  /*26d0*/  IADD3 R224, P2, R194, R92, RZ ;  /* 0x0000005cc2e07210 */ /* 0x000fe40007f5e0ff */
[----:B------:R-:W-:-:S03]  /*26e0*/  PRMT R88, RZ, 0x7610, R88 ;  /* 0x00007610ff587816 */ /* 0x000fc60000000058 */
[----:B------:R-:W-:-:S06]  /*26f0*/  IMAD.X R225, R195, 0x1, R93, P2 ;  /* 0x00000001c3e17824 */ /* 0x000fcc00010e065d */
[----:B------:R-:W3:Y:S04]  /*2700*/  @P1 LDG.E.U16 R88, desc[UR14][R224.64] ;  /* 0x0000000ee0581981 */ /* 0x000ee8000c1e1500 */
[----:B------:R-:W2:Y:S01]  /*2710*/  LDL R225, [R1+0x20] ;  /* 0x0000200001e17983 */ /* 0x000ea20000100800 */
[----:B------:R-:W-:Y:S02]  /*2720*/  ISETP.GT.AND P0, PT, R2, 0x19, PT ;  /* 0x000000190200780c */ /* 0x000fe40003f04270 */
[----:B------:R-:W-:-:S11]  /*2730*/  PRMT R21, RZ, 0x7610, R21 ;  /* 0x00007610ff157816 */ /* 0x000fd60000000015 */
[----:B------:R0:W3:Y:S02]  /*2740*/  @P0 LDG.E.U16 R21, desc[UR14][R90.64] ;  /* 0x0000000e5a150981 */ /* 0x0000e4000c1e1500 */
[----:B0-----:R-:W-:-:S06]  /*2750*/  PRMT R90, RZ, 0x7610, R90 ;  /* 0x00007610ff5a7816 */ /* 0x001fcc000000005a */
[----:B------:R0:W3:Y:S01]  /*2760*/  @P0 LDG.E.U16 R90, desc[UR14][R218.64] ;  /* 0x0000000eda5a0981 */ /* 0x0000e2000c1e1500 */
[----:B------:R-:W-:Y:S02]  /*2770*/  PRMT R91, RZ, 0x7610, R91 ;  /* 0x00007610ff5b7816 */ /* 0x000fe4000000005b */
[----:B0-----:R-:W-:-:S05]  /*2780*/  IADD3 R218, P0, R196, R92, RZ ;  /* 0x0000005cc4da7210 */ /* 0x001fca0007f1e0ff */
[----:B------:R-:W-:Y:S01]  /*2790*/  IMAD.X R219, R197, 0x1, R93, P0 ;  /* 0x00000001c5db7824 */ /* 0x000fe200000e065d */
[----:B------:R-:W-:-:S04]  /*27a0*/  ISETP.GT.AND P0, PT, R2, 0x1b, PT ;  /* 0x0000001b0200780c */ /* 0x000fc80003f04270 */
[----:B------:R0:W3:Y:S01]  /*27b0*/  @P1 LDG.E.U16 R91, desc[UR14][R218.64] ;  /* 0x0000000eda5b1981 */ /* 0x0000e2000c1e1500 */
[----:B------:R-:W-:Y:S02]  /*27c0*/  PRMT R226, RZ, 0x7610, R226 ;  /* 0x00007610ffe27816 */ /* 0x000fe400000000e2 */
[----:B0-----:R-:W-:-:S05]  /*27d0*/  IADD3 R218, P1, R198, R92, RZ ;  /* 0x0000005cc6da7210 */ /* 0x001fca0007f3e0ff */
[----:B------:R-:W-:-:S05]  /*27e0*/  IMAD.X R219, R199, 0x1, R93, P1 ;  /* 0x00000001c7db7824 */ /* 0x000fca00008e065d */
[----:B------:R0:W3:Y:S01]  /*27f0*/  @P0 LDG.E.U16 R226, desc[UR14][R218.64] ;  /* 0x0000000edae20981 */ /* 0x0000e2000c1e1500 */
[----:B------:R-:W-:Y:S02]  /*2800*/  PRMT R228, RZ, 0x7610, R228 ;  /* 0x00007610ffe47816 */ /* 0x000fe400000000e4 */
[----:B0-----:R-:W-:-:S05]  /*2810*/  IADD3 R218, P1, R200, R92, RZ ;  /* 0x0000005cc8da7210 */ /* 0x001fca0007f3e0ff */
[----:B------:R-:W-:-:S05]  /*2820*/  IMAD.X R219, R201, 0x1, R93, P1 ;  /* 0x00000001c9db7824 */ /* 0x000fca00008e065d */
[----:B------:R0:W3:Y:S01]  /*2830*/  @P0 LDG.E.U16 R228, desc[UR14][R218.64] ;  /* 0x0000000edae40981 */ /* 0x0000e2000c1e1500 */
[----:B------:R-:W-:Y:S02]  /*2840*/  ISETP.GT.AND P0, PT, R2, 0x1c, PT ;  /* 0x0000001c0200780c */ /* 0x000fe40003f04270 */
        /* <DEDUP_REMOVED lines=18> */
[----:B------:R-:W-:Y:S01]  /*2970*/  PRMT R238, RZ, 0x7610, R238 ;  /* 0x00007610ffee7816 */ /* 0x000fe200000000ee */
[----:B------:R-:W1:Y:S01]  /*2980*/  S2R R100, SR_TID.X ;  /* 0x0000000000647919 */ /* 0x000e620000002100 */
        /* <DEDUP_REMOVED lines=13> */
[----:B-1----:R-:W-:-:S04]  /*2a60*/  LOP3.LUT R218, R100, 0x1f, RZ, 0xc0, !PT ;  /* 0x0000001f64da7812 */ /* 0x002fc800078ec0ff */
[----:B------:R-:W-:Y:S02]  /*2a70*/  ISETP.GE.AND P1, PT, R218, R2, PT ;  /* 0x00000002da00720c */ /* 0x000fe40003f26270 */
[----:B------:R-:W-:-:S05]  /*2a80*/  IADD3 R218, P2, R216, R92, RZ ;  /* 0x0000005cd8da7210 */ /* 0x000fca0007f5e0ff */
[----:B------:R-:W-:-:S05]  /*2a90*/  IMAD.X R219, R217, 0x1, R93, P2 ;  /* 0x00000001d9db7824 */ /* 0x000fca00010e065d */
[----:B------:R0:W3:Y:S02]  /*2aa0*/  @P0 LDG.E.U16 R244, desc[UR14][R218.64] ;  /* 0x0000000edaf40981 */ /* 0x0000e4000c1e1500 */
[----:B0-----:R-:W-:Y:S02]  /*2ab0*/  IMAD.MOV.U32 R218, RZ, RZ, R248 ;  /* 0x000000ffffda7224 */ /* 0x001fe400078e00f8 */
[--C-:B------:R-:W-:Y:S01]  /*2ac0*/  IMAD.MOV.U32 R219, RZ, RZ, R246.reuse ;  /* 0x000000ffffdb7224 */ /* 0x100fe200078e00f6 */
[----:B------:R-:W-:Y:S01]  /*2ad0*/  PRMT R246, RZ, 0x7610, R246 ;  /* 0x00007610fff67816 */ /* 0x000fe200000000f6 */
[----:B--2---:R-:W-:Y:S01]  /*2ae0*/  IMAD.WIDE R224, R225, 0x2, R218 ;  /* 0x00000002e1e07825 */ /* 0x004fe200078e02da */
[----:B------:R-:W-:Y:S06]  /*2af0*/  BAR.SYNC.DEFER_BLOCKING 0x0 ;  /* 0x0000000000007b1d */ /* 0x000fec0000010000 */
[----:B------:R0:W2:Y:S04]  /*2b00*/  @!P1 LDG.E.U16 R246, desc[UR14][R224.64] ;  /* 0x0000000ee0f69981 */ /* 0x0000a8000c1e1500 */
[----:B------:R-:W0:Y:S01]  /*2b10*/  LDL R225, [R1+0x24] ;  /* 0x0000240001e17983 */ /* 0x000e220000100800 */
[----:B------:R-:W-:Y:S01]  /*2b20*/  PRMT R248, RZ, 0x7610, R248 ;  /* 0x00007610fff87816 */ /* 0x000fe200000000f8 */
[----:B0-----:R-:W-:-:S05]  /*2b30*/  IMAD.WIDE R224, R225, 0x2, R218 ;  /* 0x00000002e1e07825 */ /* 0x001fca00078e02da */
        /* <DEDUP_REMOVED lines=8> */
[----:B------:R0:W2:Y:S02]  /*2bc0*/  @!P1 LDG.E.U16 R252, desc[UR14][R224.64] ;  /* 0x0000000ee0fc9981 */ /* 0x0000a4000c1e1500 */
[C---:B0-----:R-:W-:Y:S01]  /*2bd0*/  IMAD.SHL.U32 R224, R100.reuse, 0x2, RZ ;  /* 0x0000000264e07824 */ /* 0x041fe200078e00ff */
[----:B------:R-:W-:Y:S01]  /*2be0*/  LOP3.LUT R100, R100, 0xc0, RZ, 0xc0, !PT ;  /* 0x000000c064647812 */ /* 0x000fe200078ec0ff */
[----:B------:R-:W2:Y:S03]  /*2bf0*/  LDL.LU R225, [R1+0xc] ;  /* 0x00000c0001e17983 */ /* 0x000ea60000300800 */
[----:B------:R-:W-:-:S05]  /*2c00*/  LOP3.LUT R224, R224, 0x7e, RZ, 0xc0, !PT ;  /* 0x0000007ee0e07812 */ /* 0x000fca00078ec0ff */
[----:B------:R-:W-:Y:S02]  /*2c10*/  IMAD R224, R100, 0x40, R224 ;  /* 0x0000004064e07824 */ /* 0x000fe400078e02e0 */
[----:B------:R0:W5:Y:S04]  /*2c20*/  LDL.LU R100, [R1+0x60] ;  /* 0x0000600001647983 */ /* 0x0001680000300800 */
[----:B------:R1:W-:Y:S04]  /*2c30*/  STS.U16 [R224+UR12], R101 ;  /* 0x00000065e0007988 */ /* 0x0003e8000800040c */
[----:B------:R3:W-:Y:S04]  /*2c40*/  STS.U16 [R224+UR12+0x400], R251 ;  /* 0x000400fbe0007988 */ /* 0x0007e8000800040c */
[----:B----4-:R4:W-:Y:S04]  /*2c50*/  STS.U16 [R224+UR12+0x4400], R249 ;  /* 0x004400f9e0007988 */ /* 0x0109e8000800040c */
[----:B-1----:R0:W5:Y:S04]  /*2c60*/  LDL.LU R101, [R1+0x5c] ;  /* 0x00005c0001657983 */ /* 0x0021680000300800 */
[----:B---3--:R-:W3:Y:S04]  /*2c70*/  LDL.LU R251, [R1] ;  /* 0x0000000001fb7983 */ /* 0x008ee80000300800 */
[----:B----4-:R-:W4:Y:S04]  /*2c80*/  LDL.LU R249, [R1+0x4] ;  /* 0x0000040001f97983 */ /* 0x010f280000300800 */
[----:B------:R1:W-:Y:S04]  /*2c90*/  STS.U16 [R224+UR12+0x800], R4 ;  /* 0x00080004e0007988 */ /* 0x0003e8000800040c */
[----:B-1----:R-:W3:Y:S04]  /*2ca0*/  LDL.LU R4, [R1+0x8] ;  /* 0x0000080001047983 */ /* 0x002ee80000300800 */
[----:B------:R1:W-:Y:S04]  /*2cb0*/  STS.U16 [R224+UR12+0x4800], R5 ;  /* 0x00480005e0007988 */ /* 0x0003e8000800040c */
[----:B------:R-:W-:Y:S04]  /*2cc0*/  STS.U16 [R224+UR12+0xc00], R3 ;  /* 0x000c0003e0007988 */ /* 0x000fe8000800040c */
[----:B------:R0:W-:Y:S01]  /*2cd0*/  STS.U16 [R224+UR12+0x4c00], R11 ;  /* 0x004c000be0007988 */ /* 0x0001e2000800040c */
[----:B-1----:R-:W-:-:S02]  /*2ce0*/  LOP3.LUT R5, R224, 0x20, RZ, 0x3c, !PT ;  /* 0x00000020e0057812 */ /* 0x002fc400078e3cff */
[----:B0-----:R-:W-:Y:S01]  /*2cf0*/  LOP3.LUT R11, R224, 0x40, RZ, 0x3c, !PT ;  /* 0x00000040e00b7812 */ /* 0x001fe200078e3cff */
[----:B------:R-:W-:-:S04]  /*2d00*/  USHF.L.U32 UR4, UR13, 0x6, URZ ;  /* 0x000000060d047899 */ /* 0x000fc8000800063f */
[----:B------:R-:W-:-:S04]  /*2d10*/  ULOP3.LUT UR4, UR4, 0x100, URZ, 0xc0, !UPT ;  /* 0x0000010004047892 */ /* 0x000fc8000f8ec03f */
[----:B------:R-:W-:-:S04]  /*2d20*/  ULEA.HI UR4, UR12, UR4, URZ, 0x1c ;  /* 0x000000040c047291 */ /* 0x000fc8000f8fe03f */
[----:B------:R-:W-:Y:S01]  /*2d30*/  ULOP3.LUT UR8, UR4, 0x3fff, URZ, 0xc0, !UPT ;  /* 0x00003fff04087892 */ /* 0x000fe2000f8ec03f */
[----:B------:R-:W-:Y:S02]  /*2d40*/  UMOV UR9, 0x40000040 ;  /* 0x4000004000097882 */ /* 0x000fe40000000000 */
[----:B------:R-:W-:Y:S01]  /*2d50*/  UMOV UR4, URZ ;  /* 0x0000003f00047c82 */ /* 0x000fe20008000000 */
[----:B--2---:R0:W-:Y:S02]  /*2d60*/  STS.U16 [R224+UR12+0x4000], R225 ;  /* 0x004000e1e0007988 */ /* 0x0041e4000800040c */
[----:B0-----:R-:W-:-:S05]  /*2d70*/  LOP3.LUT R225, R224, 0x10, RZ, 0x3c, !PT ;  /* 0x00000010e0e17812 */ /* 0x001fca00078e3cff */
[----:B---3--:R0:W-:Y:S02]  /*2d80*/  STS.U16 [R225+UR12+0x80], R4 ;  /* 0x00008004e1007988 */ /* 0x0081e4000800040c */
[----:B0-----:R-:W0:Y:S02]  /*2d90*/  S2R R4, SR_TID.X ;  /* 0x0000000000047919 */ /* 0x001e240000002100 */
[----:B----4-:R0:W-:Y:S04]  /*2da0*/  STS.U16 [R225+UR12+0x4080], R249 ;  /* 0x004080f9e1007988 */ /* 0x0101e8000800040c */
[----:B------:R-:W-:Y:S04]  /*2db0*/  STS.U16 [R225+UR12+0x480], R247 ;  /* 0x000480f7e1007988 */ /* 0x000fe8000800040c */
[----:B------:R-:W-:Y:S04]  /*2dc0*/  STS.U16 [R225+UR12+0x4480], R245 ;  /* 0x004480f5e1007988 */ /* 0x000fe8000800040c */
[----:B------:R1:W-:Y:S01]  /*2dd0*/  STS.U16 [R225+UR12+0x880], R17 ;  /* 0x00088011e1007988 */ /* 0x0003e2000800040c */
[----:B0-----:R-:W-:-:S02]  /*2de0*/  LOP3.LUT R249, R4, 0xc0, RZ, 0xc0, !PT ;  /* 0x000000c004f97812 */ /* 0x001fc400078ec0ff */
[----:B------:R-:W-:Y:S02]  /*2df0*/  LOP3.LUT R4, R4, 0xff, RZ, 0xc0, !PT ;  /* 0x000000ff04047812 */ /* 0x000fe400078ec0ff */
[----:B------:R-:W-:-:S03]  /*2e00*/  SHF.R.U32.HI R3, RZ, 0x2, R249 ;  /* 0x00000002ff037819 */ /* 0x000fc600000116f9 */
[----:B------:R-:W-:Y:S01]  /*2e10*/  IMAD.SHL.U32 R4, R4, 0x2, RZ ;  /* 0x0000000204047824 */ /* 0x000fe200078e00ff */
[----:B------:R-:W-:Y:S04]  /*2e20*/  STS.U16 [R225+UR12+0x4880], R19 ;  /* 0x00488013e1007988 */ /* 0x000fe8000800040c */
[----:B------:R-:W-:Y:S02]  /*2e30*/  LOP3.LUT R3, R4, R3, RZ, 0x3c, !PT ;  /* 0x0000000304037212 */ /* 0x000fe400078e3cff */
[C---:B------:R-:W-:Y:S01]  /*2e40*/  LOP3.LUT R4, R224.reuse, 0x30, RZ, 0x3c, !PT ;  /* 0x00000030e0047812 */ /* 0x040fe200078e3cff */
[----:B------:R-:W-:Y:S01]  /*2e50*/  STS.U16 [R225+UR12+0xc80], R21 ;  /* 0x000c8015e1007988 */ /* 0x000fe2000800040c */
[----:B-1----:R-:W-:-:S03]  /*2e60*/  LOP3.LUT R17, R224, 0x60, RZ, 0x3c, !PT ;  /* 0x00000060e0117812 */ /* 0x002fc600078e3cff */
[----:B------:R-:W-:Y:S04]  /*2e70*/  STS.U16 [R225+UR12+0x4c80], R90 ;  /* 0x004c805ae1007988 */ /* 0x000fe8000800040c */
[----:B------:R-:W-:Y:S04]  /*2e80*/  STS.U16 [R5+UR12+0x100], R251 ;  /* 0x000100fb05007988 */ /* 0x000fe8000800040c */
[----:B------:R-:W-:Y:S04]  /*2e90*/  STS.U16 [R5+UR12+0x4100], R98 ;  /* 0x0041006205007988 */ /* 0x000fe8000800040c */
[----:B------:R-:W-:Y:S04]  /*2ea0*/  STS.U16 [R5+UR12+0x500], R243 ;  /* 0x000500f305007988 */ /* 0x000fe8000800040c */
[----:B------:R-:W-:Y:S04]  /*2eb0*/  STS.U16 [R5+UR12+0x4500], R241 ;  /* 0x004500f105007988 */ /* 0x000fe8000800040c */
[----:B------:R-:W-:Y:S04]  /*2ec0*/  STS.U16 [R5+UR12+0x900], R22 ;  /* 0x0009001605007988 */ /* 0x000fe8000800040c */
[----:B------:R-:W-:Y:S04]  /*2ed0*/  STS.U16 [R5+UR12+0x4900], R89 ;  /* 0x0049005905007988 */ /* 0x000fe8000800040c */
[----:B------:R-:W-:Y:S04]  /*2ee0*/  STS.U16 [R5+UR12+0xd00], R88 ;  /* 0x000d005805007988 */ /* 0x000fe8000800040c */
[----:B------:R0:W-:Y:S04]  /*2ef0*/  STS.U16 [R5+UR12+0x4d00], R91 ;  /* 0x004d005b05007988 */ /* 0x0001e8000800040c */
[----:B------:R-:W-:Y:S04]  /*2f00*/  STS.U16 [R4+UR12+0x180], R99 ;  /* 0x0001806304007988 */ /* 0x000fe8000800040c */
[----:B------:R-:W-:Y:S01]  /*2f10*/  STS.U16 [R4+UR12+0x4180], R96 ;  /* 0x0041806004007988 */ /* 0x000fe2000800040c */
[----:B0-----:R-:W-:-:S03]  /*2f20*/  LOP3.LUT R5, R224, 0x50, RZ, 0x3c, !PT ;  /* 0x00000050e0057812 */ /* 0x001fc600078e3cff */
        /* <DEDUP_REMOVED lines=8> */
[----:B------:R-:W-:Y:S01]  /*2fb0*/  UMOV UR18, UR6 ;  /* 0x0000000600127c82 */ /* 0x000fe20008000000 */
[----:B------:R-:W-:Y:S01]  /*2fc0*/  UMOV UR19, UR7 ;  /* 0x0000000700137c82 */ /* 0x000fe20008000000 */
[----:B0-----:R-:W0:Y:S01]  /*2fd0*/  LDC R4, c[0x0][0x23c] ;  /* 0x00008f00ff047b82 */ /* 0x001e220000000800 */
[----:B------:R-:W-:Y:S04]  /*2fe0*/  STS.U16 [R11+UR12+0x600], R235 ;  /* 0x000600eb0b007988 */ /* 0x000fe8000800040c */
[----:B------:R-:W-:Y:S04]  /*2ff0*/  STS.U16 [R11+UR12+0x4600], R233 ;  /* 0x004600e90b007988 */ /* 0x000fe8000800040c */
[----:B------:R-:W-:Y:S04]  /*3000*/  STS.U16 [R11+UR12+0xa00], R15 ;  /* 0x000a000f0b007988 */ /* 0x000fe8000800040c */
[----:B------:R-:W-:Y:S04]  /*3010*/  STS.U16 [R11+UR12+0x4a00], R20 ;  /* 0x004a00140b007988 */ /* 0x000fe8000800040c */
[----:B------:R-:W-:Y:S04]  /*3020*/  STS.U16 [R11+UR12+0xe00], R230 ;  /* 0x000e00e60b007988 */ /* 0x000fe8000800040c */
[----:B------:R1:W-:Y:S04]  /*3030*/  STS.U16 [R11+UR12+0x4e00], R232 ;  /* 0x004e00e80b007988 */ /* 0x0003e8000800040c */
[----:B------:R2:W-:Y:S04]  /*3040*/  STS.U16 [R5+UR12+0x280], R95 ;  /* 0x0002805f05007988 */ /* 0x0005e8000800040c */
[----:B------:R3:W5:Y:S01]  /*3050*/  LDL.LU R98, [R1+0x58] ;  /* 0x0000580001627983 */ /* 0x0007620000300800 */
[----:B-1----:R-:W-:-:S03]  /*3060*/  LOP3.LUT R11, R224, 0x70, RZ, 0x3c, !PT ;  /* 0x00000070e00b7812 */ /* 0x002fc600078e3cff */
[----:B------:R1:W-:Y:S04]  /*3070*/  STS.U16 [R5+UR12+0x4280], R220 ;  /* 0x004280dc05007988 */ /* 0x0003e8000800040c */
[----:B------:R-:W-:Y:S04]  /*3080*/  STS.U16 [R5+UR12+0x680], R231 ;  /* 0x000680e705007988 */ /* 0x000fe8000800040c */
[----:B------:R-:W-:Y:S04]  /*3090*/  STS.U16 [R5+UR12+0x4680], R229 ;  /* 0x004680e505007988 */ /* 0x000fe8000800040c */
[----:B------:R-:W-:Y:S04]  /*30a0*/  STS.U16 [R5+UR12+0xa80], R12 ;  /* 0x000a800c05007988 */ /* 0x000fe8000800040c */
[----:B------:R-:W-:Y:S04]  /*30b0*/  STS.U16 [R5+UR12+0x4a80], R16 ;  /* 0x004a801005007988 */ /* 0x000fe8000800040c */
[----:B------:R-:W-:Y:S04]  /*30c0*/  STS.U16 [R5+UR12+0xe80], R234 ;  /* 0x000e80ea05007988 */ /* 0x000fe8000800040c */
[----:B------:R-:W-:Y:S04]  /*30d0*/  STS.U16 [R5+UR12+0x4e80], R236 ;  /* 0x004e80ec05007988 */ /* 0x000fe8000800040c */
[----:B------:R4:W-:Y:S04]  /*30e0*/  STS.U16 [R17+UR12+0x300], R221 ;  /* 0x000300dd11007988 */ /* 0x0009e8000800040c */
        /* <DEDUP_REMOVED lines=18> */
[----:B------:R0:W-:Y:S01]  /*3210*/  STS.U16 [R3+UR12+0x8600], R252 ;  /* 0x008600fc03007988 */ /* 0x0001e2000800040c */
[----:B------:R2:W-:Y:S06]  /*3220*/  MEMBAR.ALL.CTA ;  /* 0x0000000000007992 */ /* 0x0005ec0000008000 */
[----:B--2---:R-:W2:Y:S04]  /*3230*/  FENCE.VIEW.ASYNC.S ;  /* 0x00000000000073c6 */ /* 0x004ea80000000000 */
[----:B------:R0:W5:Y:S04]  /*3240*/  LDL.LU R99, [R1+0x54] ;  /* 0x0000540001637983 */ /* 0x0001680000300800 */
[----:B------:R0:W5:Y:S04]  /*3250*/  LDL.LU R96, [R1+0x50] ;  /* 0x0000500001607983 */ /* 0x0001680000300800 */
[----:B------:R0:W5:Y:S04]  /*3260*/  LDL.LU R97, [R1+0x4c] ;  /* 0x00004c0001617983 */ /* 0x0001680000300800 */
[----:B------:R0:W5:Y:S04]  /*3270*/  LDL.LU R94, [R1+0x48] ;  /* 0x00004800015e7983 */ /* 0x0001680000300800 */
[----:B------:R0:W5:Y:S01]  /*3280*/  LDL.LU R95, [R1+0x44] ;  /* 0x00004400015f7983 */ /* 0x0001620000300800 */
[----:B--2---:R-:W-:Y:S06]  /*3290*/  BAR.SYNC.DEFER_BLOCKING 0x0 ;  /* 0x0000000000007b1d */ /* 0x004fec0000010000 */
[----:B-1----:R1:W5:Y:S04]  /*32a0*/  LDL.LU R220, [R1+0x40] ;  /* 0x0000400001dc7983 */ /* 0x0023680000300800 */
[----:B----4-:R1:W5:Y:S04]  /*32b0*/  LDL.LU R221, [R1+0x3c] ;  /* 0x00003c0001dd7983 */ /* 0x0103680000300800 */
[----:B---3--:R1:W5:Y:S04]  /*32c0*/  LDL.LU R222, [R1+0x38] ;  /* 0x0000380001de7983 */ /* 0x0083680000300800 */
[----:B0-----:R1:W5:Y:S04]  /*32d0*/  LDL.LU R223, [R1+0x34] ;  /* 0x0000340001df7983 */ /* 0x0013680000300800 */
[----:B------:R-:W2:Y:S01]  /*32e0*/  LDL.LU R0, [R1+0x30] ;  /* 0x0000300001007983 */ /* 0x000ea20000300800 */
[----:B------:R-:W-:-:S06]  /*32f0*/  WARPGROUP.ARRIVE ;  /* 0x00000000000079c5 */ /* 0x000fcc0000000000 */
[----:B------:R-:W-:Y:S01]  /*3300*/  HGMMA.64x32x16.F32.BF16 R72, gdesc[UR8].tnspA, R72 ;  /* 0x20600000084879f0 */ /* 0x000fe20008701848 */
[----:B------:R-:W-:-:S04]  /*3310*/  UIADD3 UR8, UP0, UR8, 0x80, URZ ;  /* 0x0000008008087890 */ /* 0x000fc8000ff1e03f */
[----:B------:R-:W-:-:S03]  /*3320*/  UIADD3.X UR5, UR4, 0x40000040, URZ, UP0, !UPT ;  /* 0x4000004004057890 */ /* 0x000fc600087fe43f */
[----:B------:R-:W-:Y:S02]  /*3330*/  UMOV UR4, UR8 ;  /* 0x0000000800047c82 */ /* 0x000fe40008000000 */
[----:B------:R-:W-:-:S04]  /*3340*/  UIADD3.64 UR8, UR4, 0x180, URZ ;  /* 0x0000018004087897 */ /* 0x000fc8000fffe03f */
[----:B------:R-:W-:Y:S05]  /*3350*/  HGMMA.64x32x16.F32.BF16 R72, gdesc[UR4].tnspA, R72 ;  /* 0x20600000044879f0 */ /* 0x000fea0008701848 */
[----:B------:R-:W-:Y:S01]  /*3360*/  HGMMA.64x32x16.F32.BF16 R56, gdesc[UR8].tnspA, R56 ;  /* 0x20600000083879f0 */ /* 0x000fe20008701838 */
[----:B------:R-:W-:Y:S02]  /*3370*/  UIADD3.64 UR16, UR4, 0x200, URZ ;  /* 0x0000020004107897 */ /* 0x000fe4000fffe03f */
[----:B------:R-:W-:-:S07]  /*3380*/  UIADD3.64 UR8, UR4, 0x380, URZ ;  /* 0x0000038004087897 */ /* 0x000fce000fffe03f */
[----:B------:R-:W-:Y:S04]  /*3390*/  HGMMA.64x32x16.F32.BF16 R56, gdesc[UR16].tnspA, R56 ;  /* 0x20600000103879f0 */ /* 0x000fe80008701838 */
[----:B------:R-:W-:Y:S01]  /*33a0*/  HGMMA.64x32x16.F32.BF16 R40, gdesc[UR8].tnspA, R40 ;  /* 0x20600000082879f0 */ /* 0x000fe20008701828 */
[----:B------:R-:W-:Y:S02]  /*33b0*/  UIADD3.64 UR16, UR4, 0x400, URZ ;  /* 0x0000040004107897 */ /* 0x000fe4000fffe03f */
[----:B------:R-:W-:Y:S01]  /*33c0*/  UIADD3.64 UR8, UR4, 0x580, URZ ;  /* 0x0000058004087897 */ /* 0x000fe2000fffe03f */
[----:B------:R-:W-:Y:S01]  /*33d0*/  UMOV UR18, UR6 ;  /* 0x0000000600127c82 */ /* 0x000fe20008000000 */
[----:B------:R-:W-:Y:S01]  /*33e0*/  UMOV UR19, UR7 ;  /* 0x0000000700137c82 */ /* 0x000fe20008000000 */
[----:B------:R-:W-:-:S04]  /*33f0*/  UIADD3.64 UR4, UR4, 0x600, URZ ;  /* 0x0000060004047897 */ /* 0x000fc8000fffe03f */
[----:B------:R-:W-:Y:S04]  /*3400*/  HGMMA.64x32x16.F32.BF16 R40, gdesc[UR16].tnspA, R40 ;  /* 0x20600000102879f0 */ /* 0x000fe80008701828 */
[----:B------:R-:W-:Y:S01]  /*3410*/  HGMMA.64x32x16.F32.BF16 R24, gdesc[UR8].tnspA, R24 ;  /* 0x20600000081879f0 */ /* 0x000fe20008701818 */
[----:B------:R-:W-:-:S04]  /*3420*/  IMAD.SHL.U32 R4, R4, 0x20, RZ ;  /* 0x0000002004047824 */ /* 0x000fc800078e00ff */
[----:B------:R-:W-:Y:S02]  /*3430*/  IMAD.WIDE R248, R4, 0x2, R218 ;  /* 0x0000000204f87825 */ /* 0x000fe400078e02da */
[----:B------:R-:W0:Y:S01]  /*3440*/  LDC R4, c[0x0][0x238] ;  /* 0x00008e00ff047b82 */ /* 0x000e220000000800 */
[----:B------:R-:W-:Y:S01]  /*3450*/  HGMMA.64x32x16.F32.BF16 R24, gdesc[UR4].tnspA, R24, gsb0 ;  /* 0x20600000041879f0 */ /* 0x000fe20008001818 */
[----:B0-----:R-:W-:Y:S02]  /*3460*/  IMAD.SHL.U32 R4, R4, 0x20, RZ ;  /* 0x0000002004047824 */ /* 0x001fe400078e00ff */
[----:B------:R-:W-:Y:S02]  /*3470*/  IMAD.MOV.U32 R246, RZ, RZ, R249 ;  /* 0x000000fffff67224 */ /* 0x000fe400078e00f9 */
[----:B------:R-:W-:-:S04]  /*3480*/  IMAD.WIDE R92, R4, 0x2, R92 ;  /* 0x00000002045c7825 */ /* 0x000fc800078e025c */
[----:B------:R-:W-:Y:S02]  /*3490*/  VIADD R2, R2, 0xffffffe0 ;  /* 0xffffffe002027836 */ /* 0x000fe40000000000 */
[----:B--2---:R-:W-:-:S05]  /*34a0*/  VIADD R0, R0, 0xffffffff ;  /* 0xffffffff00007836 */ /* 0x004fca0000000000 */
[----:B------:R-:W-:Y:S01]  /*34b0*/  ISETP.NE.U32.AND P0, PT, R0, RZ, PT ;  /* 0x000000ff0000720c */ /* 0x000fe20003f05070 */
[----:B------:R-:W-:-:S12]  /*34c0*/  WARPGROUP.DEPBAR.LE gsb0, 0x0 ;  /* 0x00008000000079c5 */ /* 0x000fd80000010000 */
[----:B-1----:R-:W-:Y:S05]  /*34d0*/  @P0 BRA `(.L_x_1) ;  /* 0xffffffe000680947 */ /* 0x002fea000383ffff */
[----:B------:R-:W-:Y:S02]  /*34e0*/  F2FP.BF16.F32.PACK_AB R89, R55, R87 ;  /* 0x000000573759723e */ /* 0x000fe400000010ff */
[----:B------:R-:W-:Y:S02]  /*34f0*/  F2FP.BF16.F32.PACK_AB R91, R39, R71 ;  /* 0x00000047275b723e */ /* 0x000fe400000010ff */
[----:B------:R-:W-:Y:S02]  /*3500*/  F2FP.BF16.F32.PACK_AB R55, R35, R67 ;  /* 0x000000432337723e */ /* 0x000fe400000010ff */
[----:B------:R-:W-:Y:S02]  /*3510*/  F2FP.BF16.F32.PACK_AB R90, R37, R69 ;  /* 0x00000045255a723e */ /* 0x000fe400000010ff */
[----:B------:R-:W-:Y:S02]  /*3520*/  F2FP.BF16.F32.PACK_AB R71, R38, R70 ;  /* 0x000000462647723e */ /* 0x000fe400000010ff */
[----:B------:R-:W-:-:S02]  /*3530*/  F2FP.BF16.F32.PACK_AB R35, R31, R63 ;  /* 0x0000003f1f23723e */ /* 0x000fc400000010ff */
        /* <DEDUP_REMOVED lines=25> */
[----:B------:R-:W-:-:S07]  /*36d0*/  F2FP.BF16.F32.PACK_AB R12, R40, R72 ;  /* 0x00000048280c723e */ /* 0x000fce00000010ff */
.L_x_0:
[----:B------:R-:W0:Y:S01]  /*36e0*/  S2R R6, SR_TID.X ;  /* 0x0000000000067919 */ /* 0x000e220000002100 */
[----:B------:R-:W-:Y:S01]  /*36f0*/  ULDC.64 UR8, c[0x0][0x228] ;  /* 0x00008a0000087ab9 */ /* 0x000fe20000000a00 */
[----:B------:R-:W-:Y:S01]  /*3700*/  ULDC.64 UR4, c[0x0][0x220] ;  /* 0x0000880000047ab9 */ /* 0x000fe20000000a00 */
[----:B------:R-:W-:Y:S01]  /*3710*/  ULDC UR6, c[0x0][0x248] ;  /* 0x0000920000067ab9 */ /* 0x000fe20000000800 */
[----:B-----5:R-:W2:Y:S04]  /*3720*/  LDL.LU R94, [R1+0x14] ;  /* 0x00001400015e7983 */ /* 0x020ea80000300800 */
[----:B------:R-:W3:Y:S04]  /*3730*/  LDL.LU R93, [R1+0x18] ;  /* 0x00001800015d7983 */ /* 0x000ee80000300800 */
[----:B------:R-:W4:Y:S01]  /*3740*/  LDL.LU R92, [R1+0x1c] ;  /* 0x00001c00015c7983 */ /* 0x000f220000300800 */
[C---:B0-----:R-:W-:Y:S01]  /*3750*/  IMAD.SHL.U32 R0, R6.reuse, 0x10, RZ ;  /* 0x0000001006007824 */ /* 0x041fe200078e00ff */
[C---:B------:R-:W-:Y:S01]  /*3760*/  LOP3.LUT R41, R6.reuse, 0xff, RZ, 0xc0, !PT ;  /* 0x000000ff06297812 */ /* 0x040fe200078ec0ff */
[----:B------:R-:W-:-:S03]  /*3770*/  IMAD.SHL.U32 R2, R6, 0x80, RZ ;  /* 0x0000008006027824 */ /* 0x000fc600078e00ff */
[----:B------:R-:W-:Y:S02]  /*3780*/  LOP3.LUT R0, R0, 0xf0, RZ, 0xc0, !PT ;  /* 0x000000f000007812 */ /* 0x000fe400078ec0ff */
[----:B------:R-:W-:-:S04]  /*3790*/  LOP3.LUT R3, R2, 0x800, RZ, 0xc0, !PT ;  /* 0x0000080002037812 */ /* 0x000fc800078ec0ff */
[----:B------:R-:W-:Y:S02]  /*37a0*/  IADD3 R0, R3, UR12, R0 ;  /* 0x0000000c03007c10 */ /* 0x000fe4000fffe000 */
[----:B------:R-:W-:-:S05]  /*37b0*/  LOP3.LUT R3, R6, 0xe0, RZ, 0xc0, !PT ;  /* 0x000000e006037812 */ /* 0x000fca00078ec0ff */
[----:B------:R-:W-:Y:S01]  /*37c0*/  IMAD R40, R3, 0x8, R0 ;  /* 0x0000000803287824 */ /* 0x000fe200078e0200 */
[----:B------:R-:W-:Y:S01]  /*37d0*/  BAR.SYNC.DEFER_BLOCKING 0x0 ;  /* 0x0000000000007b1d */ /* 0x000fe20000010000 */
[----:B------:R-:W-:-:S05]  /*37e0*/  LEA R41, R41, UR12, 0x4 ;  /* 0x0000000c29297c11 */ /* 0x000fca000f8e20ff */
[----:B------:R-:W-:Y:S02]  /*37f0*/  STSM.16.M88.4 [R40], R12 ;  /* 0x0000000c28007844 */ /* 0x000fe40000000200 */
[----:B------:R-:W-:Y:S06]  /*3800*/  BAR.SYNC.DEFER_BLOCKING 0x0 ;  /* 0x0000000000007b1d */ /* 0x000fec0000010000 */
[----:B------:R-:W0:Y:S02]  /*3810*/  LDS.128 R44, [R41] ;  /* 0x00000000292c7984 */ /* 0x000e240000000c00 */
[----:B------:R-:W-:Y:S06]  /*3820*/  BAR.SYNC.DEFER_BLOCKING 0x0 ;  /* 0x0000000000007b1d */ /* 0x000fec0000010000 */
[----:B------:R-:W-:Y:S02]  /*3830*/  STSM.16.M88.4 [R40], R16 ;  /* 0x0000001028007844 */ /* 0x000fe40000000200 */
[----:B------:R-:W-:Y:S06]  /*3840*/  BAR.SYNC.DEFER_BLOCKING 0x0 ;  /* 0x0000000000007b1d */ /* 0x000fec0000010000 */
[----:B------:R-:W1:Y:S02]  /*3850*/  LDS.128 R48, [R41] ;  /* 0x0000000029307984 */ /* 0x000e640000000c00 */
[----:B------:R-:W-:Y:S06]  /*3860*/  BAR.SYNC.DEFER_BLOCKING 0x0 ;  /* 0x0000000000007b1d */ /* 0x000fec0000010000 */
[----:B------:R0:W-:Y:S02]  /*3870*/  STSM.16.M88.4 [R40], R28 ;  /* 0x0000001c28007844 */ /* 0x0001e40000000200 */
        /* <DEDUP_REMOVED lines=8> */
[----:B------:R-:W-:Y:S01]  /*3900*/  BAR.SYNC.DEFER_BLOCKING 0x0 ;  /* 0x0000000000007b1d */ /* 0x000fe20000010000 */
[----:B--2---:R-:W-:-:S02]  /*3910*/  VIADD R5, R94, 0x1 ;  /* 0x000000015e057836 */ /* 0x004fc40000000000 */
[----:B------:R-:W-:-:S03]  /*3920*/  VIADD R4, R94, 0x2 ;  /* 0x000000025e047836 */ /* 0x000fc60000000000 */
[----:B------:R-:W-:Y:S02]  /*3930*/  ISETP.GE.AND P5, PT, R5, UR9, PT ;  /* 0x0000000905007c0c */ /* 0x000fe4000bfa6270 */
[----:B------:R-:W3:Y:S01]  /*3940*/  LDC R5, c[0x0][0x244] ;  /* 0x00009100ff057b82 */ /* 0x000ee20000000800 */
[----:B------:R-:W-:Y:S01]  /*3950*/  VIADD R2, R94, 0x4 ;  /* 0x000000045e027836 */ /* 0x000fe20000000000 */
[----:B------:R-:W-:Y:S01]  /*3960*/  ISETP.GE.AND P4, PT, R4, UR9, PT ;  /* 0x0000000904007c0c */ /* 0x000fe2000bf86270 */
[----:B------:R-:W-:Y:S01]  /*3970*/  VIADD R4, R94, 0x3 ;  /* 0x000000035e047836 */ /* 0x000fe20000000000 */
[----:B------:R-:W2:Y:S04]  /*3980*/  LDS.128 R12, [R41] ;  /* 0x00000000290c7984 */ /* 0x000ea80000000c00 */
[----:B------:R-:W-:Y:S06]  /*3990*/  BAR.SYNC.DEFER_BLOCKING 0x0 ;  /* 0x0000000000007b1d */ /* 0x000fec0000010000 */
[----:B------:R-:W-:Y:S02]  /*39a0*/  STSM.16.M88.4 [R40], R52 ;  /* 0x0000003428007844 */ /* 0x000fe40000000200 */
[----:B------:R-:W-:Y:S06]  /*39b0*/  BAR.SYNC.DEFER_BLOCKING 0x0 ;  /* 0x0000000000007b1d */ /* 0x000fec0000010000 */
[----:B------:R-:W2:Y:S02]  /*39c0*/  LDS.128 R8, [R41] ;  /* 0x0000000029087984 */ /* 0x000ea40000000c00 */
[----:B------:R-:W-:Y:S01]  /*39d0*/  BAR.SYNC.DEFER_BLOCKING 0x0 ;  /* 0x0000000000007b1d */ /* 0x000fe20000010000 */
[----:B---3--:R-:W-:Y:S01]  /*39e0*/  IMAD R0, R93, R5, RZ ;  /* 0x000000055d007224 */ /* 0x008fe200078e02ff */
[----:B------:R-:W-:-:S04]  /*39f0*/  ISETP.GE.AND P1, PT, R2, UR9, PT ;  /* 0x0000000902007c0c */ /* 0x000fc8000bf26270 */
[----:B------:R-:W-:Y:S02]  /*3a00*/  STSM.16.M88.4 [R40], R68 ;  /* 0x0000004428007844 */ /* 0x000fe40000000200 */
[----:B------:R-:W-:Y:S01]  /*3a10*/  BAR.SYNC.DEFER_BLOCKING 0x0 ;  /* 0x0000000000007b1d */ /* 0x000fe20000010000 */
[----:B------:R-:W-:Y:S02]  /*3a20*/  LEA R2, P2, R0, UR4, 0x1 ;  /* 0x0000000400027c11 */ /* 0x000fe4000f8408ff */
[----:B------:R-:W-:Y:S02]  /*3a30*/  ISETP.GE.AND P3, PT, R4, UR9, PT ;  /* 0x0000000904007c0c */ /* 0x000fe4000bf66270 */
[----:B------:R-:W-:Y:S01]  /*3a40*/  LEA.HI.X.SX32 R3, R0, UR5, 0x1, P2 ;  /* 0x0000000500037c11 */ /* 0x000fe200090f0eff */
[----:B------:R-:W-:Y:S02]  /*3a50*/  IMAD R0, R5, 0x100, R0 ;  /* 0x0000010005007824 */ /* 0x000fe400078e0200 */
[----:B------:R-:W3:Y:S01]  /*3a60*/  LDS.128 R4, [R41] ;  /* 0x0000000029047984 */ /* 0x000ee20000000c00 */
[----:B------:R-:W-:Y:S01]  /*3a70*/  BAR.SYNC.DEFER_BLOCKING 0x0 ;  /* 0x0000000000007b1d */ /* 0x000fe20000010000 */
[----:B------:R-:W-:-:S04]  /*3a80*/  ISETP.GE.AND P0, PT, R93, UR8, PT ;  /* 0x000000085d007c0c */ /* 0x000fc8000bf06270 */
[C---:B------:R-:W-:Y:S01]  /*3a90*/  ISETP.LT.AND P0, PT, R94.reuse, UR9, !P0 ;  /* 0x000000095e007c0c */ /* 0x040fe2000c701270 */
[C---:B0-----:R-:W-:Y:S01]  /*3aa0*/  IMAD R29, R94.reuse, UR6, RZ ;  /* 0x000000065e1d7c24 */ /* 0x041fe2000f8e02ff */
[----:B------:R-:W-:Y:S01]  /*3ab0*/  STSM.16.M88.4 [R40], R88 ;  /* 0x0000005828007844 */ /* 0x000fe20000000200 */
[----:B------:R-:W-:Y:S01]  /*3ac0*/  BAR.SYNC.DEFER_BLOCKING 0x0 ;  /* 0x0000000000007b1d */ /* 0x000fe20000010000 */
[----:B------:R-:W-:Y:S01]  /*3ad0*/  ISETP.GE.AND P2, PT, R94, UR9, PT ;  /* 0x000000095e007c0c */ /* 0x000fe2000bf46270 */
[----:B------:R-:W-:Y:S01]  /*3ae0*/  IMAD.WIDE R26, R29, 0x2, R2 ;  /* 0x000000021d1a7825 */ /* 0x000fe200078e0202 */
[----:B------:R-:W-:Y:S02]  /*3af0*/  LEA R24, P6, R0, UR4, 0x1 ;  /* 0x0000000400187c11 */ /* 0x000fe4000f8c08ff */
[----:B----4-:R-:W-:Y:S02]  /*3b00*/  ISETP.LT.AND P2, PT, R92, UR8, !P2 ;  /* 0x000000085c007c0c */ /* 0x010fe4000d741270 */
[----:B------:R-:W-:-:S02]  /*3b10*/  LEA.HI.X.SX32 R25, R0, UR5, 0x1, P6 ;  /* 0x0000000500197c11 */ /* 0x000fc4000b0f0eff */
[----:B------:R-:W-:Y:S01]  /*3b20*/  ISETP.LT.AND P6, PT, R93, UR8, !P5 ;  /* 0x000000085d007c0c */ /* 0x000fe2000efc1270 */
[C---:B------:R-:W-:Y:S01]  /*3b30*/  VIADD R33, R29.reuse, UR6 ;  /* 0x000000061d217c36 */ /* 0x040fe20008000000 */
[----:B------:R-:W-:Y:S01]  /*3b40*/  ISETP.LT.AND P5, PT, R92, UR8, !P5 ;  /* 0x000000085c007c0c */ /* 0x000fe2000efa1270 */
[----:B------:R-:W-:Y:S01]  /*3b50*/  IMAD.WIDE R28, R29, 0x2, R24 ;  /* 0x000000021d1c7825 */ /* 0x000fe200078e0218 */
[----:B------:R-:W-:-:S03]  /*3b60*/  PRMT R34, R44, 0x7632, R34 ;  /* 0x000076322c227816 */ /* 0x000fc60000000022 */
[----:B------:R-:W-:Y:S01]  /*3b70*/  VIADD R35, R33, UR6 ;  /* 0x0000000621237c36 */ /* 0x000fe20008000000 */
[----:B------:R0:W-:Y:S01]  /*3b80*/  @P0 STG.E.U16 desc[UR14][R26.64], R44 ;  /* 0x0000002c1a000986 */ /* 0x0001e2000c10150e */
[----:B------:R-:W-:Y:S01]  /*3b90*/  ISETP.LT.AND P0, PT, R93, UR8, !P4 ;  /* 0x000000085d007c0c */ /* 0x000fe2000e701270 */
[C---:B------:R-:W-:Y:S01]  /*3ba0*/  IMAD.WIDE R30, R33.reuse, 0x2, R2 ;  /* 0x00000002211e7825 */ /* 0x040fe200078e0202 */
[----:B------:R-:W-:Y:S02]  /*3bb0*/  ISETP.LT.AND P4, PT, R92, UR8, !P4 ;  /* 0x000000085c007c0c */ /* 0x000fe4000e781270 */
[----:B-1----:R-:W-:Y:S01]  /*3bc0*/  PRMT R36, R48, 0x7632, R36 ;  /* 0x0000763230247816 */ /* 0x002fe20000000024 */
[----:B------:R-:W-:Y:S04]  /*3bd0*/  @P2 STG.E.U16 desc[UR14][R28.64], R34 ;  /* 0x000000221c002986 */ /* 0x000fe8000c10150e */
[----:B------:R-:W1:Y:S01]  /*3be0*/  LDS.128 R40, [R41] ;  /* 0x0000000029287984 */ /* 0x000e620000000c00 */
[----:B0-----:R-:W-:-:S04]  /*3bf0*/  IMAD.WIDE R26, R33, 0x2, R24 ;  /* 0x00000002211a7825 */ /* 0x001fc800078e0218 */
[----:B------:R-:W-:Y:S01]  /*3c00*/  IMAD.WIDE R32, R35, 0x2, R2 ;  /* 0x0000000223207825 */ /* 0x000fe200078e0202 */
[----:B------:R-:W-:Y:S04]  /*3c10*/  @P6 STG.E.U16 desc[UR14][R30.64], R48 ;  /* 0x000000301e006986 */ /* 0x000fe8000c10150e */
[----:B------:R0:W-:Y:S01]  /*3c20*/  @P5 STG.E.U16 desc[UR14][R26.64], R36 ;  /* 0x000000241a005986 */ /* 0x0001e2000c10150e */
[----:B------:R-:W-:Y:S02]  /*3c30*/  ISETP.LT.AND P5, PT, R93, UR8, !P3 ;  /* 0x000000085d007c0c */ /* 0x000fe4000dfa1270 */
[----:B------:R-:W-:Y:S01]  /*3c40*/  ISETP.LT.AND P3, PT, R92, UR8, !P3 ;  /* 0x000000085c007c0c */ /* 0x000fe2000df61270 */
[----:B------:R4:W-:Y:S01]  /*3c50*/  @P0 STG.E.U16 desc[UR14][R32.64], R45 ;  /* 0x0000002d20000986 */ /* 0x0009e2000c10150e */
[----:B------:R-:W-:-:S02]  /*3c60*/  VIADD R37, R35, UR6 ;  /* 0x0000000623257c36 */ /* 0x000fc40008000000 */
[----:B------:R-:W-:Y:S02]  /*3c70*/  VIADD R0, R94, 0x5 ;  /* 0x000000055e007836 */ /* 0x000fe40000000000 */
[----:B0-----:R-:W-:Y:S01]  /*3c80*/  IMAD.WIDE R26, R35, 0x2, R24 ;  /* 0x00000002231a7825 */ /* 0x001fe200078e0218 */
[----:B----4-:R-:W-:-:S03]  /*3c90*/  PRMT R33, R45, 0x7632, R33 ;  /* 0x000076322d217816 */ /* 0x010fc60000000021 */
[----:B------:R-:W-:Y:S01]  /*3ca0*/  IMAD.WIDE R28, R37, 0x2, R2 ;  /* 0x00000002251c7825 */ /* 0x000fe200078e0202 */
[----:B------:R-:W-:Y:S01]  /*3cb0*/  PRMT R36, R49, 0x7632, R36 ;  /* 0x0000763231247816 */ /* 0x000fe20000000024 */
[----:B------:R0:W-:Y:S01]  /*3cc0*/  @P4 STG.E.U16 desc[UR14][R26.64], R33 ;  /* 0x000000211a004986 */ /* 0x0001e2000c10150e */
[----:B------:R-:W-:Y:S01]  /*3cd0*/  ISETP.LT.AND P4, PT, R93, UR8, !P1 ;  /* 0x000000085d007c0c */ /* 0x000fe2000cf81270 */
[C---:B------:R-:W-:Y:S01]  /*3ce0*/  IMAD.WIDE R30, R37.reuse, 0x2, R24 ;  /* 0x00000002251e7825 */ /* 0x040fe200078e0218 */
[----:B------:R-:W-:Y:S02]  /*3cf0*/  ISETP.LT.AND P1, PT, R92, UR8, !P1 ;  /* 0x000000085c007c0c */ /* 0x000fe4000cf21270 */
[----:B------:R-:W-:Y:S01]  /*3d00*/  ISETP.GE.AND P2, PT, R0, UR9, PT ;  /* 0x0000000900007c0c */ /* 0x000fe2000bf46270 */
[----:B------:R-:W-:Y:S01]  /*3d10*/  VIADD R37, R37, UR6 ;  /* 0x0000000625257c36 */ /* 0x000fe20008000000 */
[----:B------:R-:W-:Y:S01]  /*3d20*/  @P5 STG.E.U16 desc[UR14][R28.64], R49 ;  /* 0x000000311c005986 */ /* 0x000fe2000c10150e */
[----:B------:R-:W-:-:S03]  /*3d30*/  VIADD R0, R94, 0x6 ;  /* 0x000000065e007836 */ /* 0x000fc60000000000 */
[----:B------:R4:W-:Y:S01]  /*3d40*/  @P3 STG.E.U16 desc[UR14][R30.64], R36 ;  /* 0x000000241e003986 */ /* 0x0009e2000c10150e */
[----:B------:R-:W-:Y:S01]  /*3d50*/  ISETP.LT.AND P3, PT, R93, UR8, !P2 ;  /* 0x000000085d007c0c */ /* 0x000fe2000d761270 */
[----:B0-----:R-:W-:Y:S01]  /*3d60*/  IMAD.WIDE R32, R37, 0x2, R2 ;  /* 0x0000000225207825 */ /* 0x001fe200078e0202 */
[----:B------:R-:W-:-:S03]  /*3d70*/  ISETP.LT.AND P2, PT, R92, UR8, !P2 ;  /* 0x000000085c007c0c */ /* 0x000fc6000d741270 */
[C---:B------:R-:W-:Y:S01]  /*3d80*/  IMAD.WIDE R26, R37.reuse, 0x2, R24 ;  /* 0x00000002251a7825 */ /* 0x040fe200078e0218 */
[----:B------:R-:W-:Y:S01]  /*3d90*/  ISETP.GE.AND P6, PT, R0, UR9, PT ;  /* 0x0000000900007c0c */ /* 0x000fe2000bfc6270 */
[----:B------:R-:W-:Y:S01]  /*3da0*/  @P4 STG.E.U16 desc[UR14][R32.64], R46 ;  /* 0x0000002e20004986 */ /* 0x000fe2000c10150e */
[----:B----4-:R-:W-:Y:S01]  /*3db0*/  PRMT R31, R46, 0x7632, R31 ;  /* 0x000076322e1f7816 */ /* 0x010fe2000000001f */
[----:B------:R-:W-:Y:S02]  /*3dc0*/  VIADD R35, R37, UR6 ;  /* 0x0000000625237c36 */ /* 0x000fe40008000000 */
[----:B------:R-:W-:Y:S02]  /*3dd0*/  VIADD R0, R94, 0x7 ;  /* 0x000000075e007836 */ /* 0x000fe40000000000 */
[----:B------:R0:W-:Y:S01]  /*3de0*/  @P1 STG.E.U16 desc[UR14][R26.64], R31 ;  /* 0x0000001f1a001986 */ /* 0x0001e2000c10150e */
[----:B------:R-:W-:Y:S01]  /*3df0*/  ISETP.LT.AND P1, PT, R93, UR8, !P6 ;  /* 0x000000085d007c0c */ /* 0x000fe2000f721270 */
[----:B------:R-:W-:Y:S01]  /*3e00*/  IMAD.WIDE R28, R35, 0x2, R2 ;  /* 0x00000002231c7825 */ /* 0x000fe200078e0202 */
[----:B------:R-:W-:-:S02]  /*3e10*/  ISETP.LT.AND P6, PT, R92, UR8, !P6 ;  /* 0x000000085c007c0c */ /* 0x000fc4000f7c1270 */
[----:B------:R-:W-:Y:S01]  /*3e20*/  ISETP.GE.AND P0, PT, R0, UR9, PT ;  /* 0x0000000900007c0c */ /* 0x000fe2000bf06270 */
[----:B------:R-:W-:Y:S01]  /*3e30*/  VIADD R34, R94, 0x8 ;  /* 0x000000085e227836 */ /* 0x000fe20000000000 */
[----:B------:R4:W-:Y:S01]  /*3e40*/  @P3 STG.E.U16 desc[UR14][R28.64], R50 ;  /* 0x000000321c003986 */ /* 0x0009e2000c10150e */
[----:B0-----:R-:W-:Y:S01]  /*3e50*/  IMAD.WIDE R30, R35, 0x2, R24 ;  /* 0x00000002231e7825 */ /* 0x001fe200078e0218 */
[----:B------:R-:W-:-:S03]  /*3e60*/  PRMT R27, R50, 0x7632, R27 ;  /* 0x00007632321b7816 */ /* 0x000fc6000000001b */
[----:B------:R-:W-:Y:S02]  /*3e70*/  VIADD R35, R35, UR6 ;  /* 0x0000000623237c36 */ /* 0x000fe40008000000 */
[----:B------:R0:W-:Y:S01]  /*3e80*/  @P2 STG.E.U16 desc[UR14][R30.64], R27 ;  /* 0x0000001b1e002986 */ /* 0x0001e2000c10150e */
[----:B------:R-:W-:Y:S01]  /*3e90*/  ISETP.LT.AND P2, PT, R93, UR8, !P0 ;  /* 0x000000085d007c0c */ /* 0x000fe2000c741270 */
[----:B------:R-:W-:Y:S01]  /*3ea0*/  IMAD.WIDE R32, R35, 0x2, R24 ;  /* 0x0000000223207825 */ /* 0x000fe200078e0218 */
[----:B----4-:R-:W-:Y:S02]  /*3eb0*/  PRMT R29, R47, 0x7632, R29 ;  /* 0x000076322f1d7816 */ /* 0x010fe4000000001d */
[----:B------:R-:W-:Y:S01]  /*3ec0*/  ISETP.GE.AND P5, PT, R34, UR9, PT ;  /* 0x0000000922007c0c */ /* 0x000fe2000bfa6270 */
[----:B------:R-:W-:Y:S02]  /*3ed0*/  VIADD R0, R94, 0x9 ;  /* 0x000000095e007836 */ /* 0x000fe40000000000 */
[----:B0-----:R-:W-:Y:S01]  /*3ee0*/  IMAD.WIDE R26, R35, 0x2, R2 ;  /* 0x00000002231a7825 */ /* 0x001fe200078e0202 */
[----:B------:R-:W-:-:S03]  /*3ef0*/  ISETP.LT.AND P0, PT, R92, UR8, !P0 ;  /* 0x000000085c007c0c */ /* 0x000fc6000c701270 */
[----:B------:R-:W-:Y:S01]  /*3f00*/  VIADD R35, R35, UR6 ;  /* 0x0000000623237c36 */ /* 0x000fe20008000000 */
[----:B------:R-:W-:Y:S01]  /*3f10*/  @P1 STG.E.U16 desc[UR14][R26.64], R47 ;  /* 0x0000002f1a001986 */ /* 0x000fe2000c10150e */
[----:B------:R-:W-:-:S03]  /*3f20*/  VIADD R34, R94, 0xa ;  /* 0x0000000a5e227836 */ /* 0x000fc60000000000 */
[----:B------:R0:W-:Y:S01]  /*3f30*/  @P6 STG.E.U16 desc[UR14][R32.64], R29 ;  /* 0x0000001d20006986 */ /* 0x0001e2000c10150e */
[----:B------:R-:W-:Y:S02]  /*3f40*/  ISETP.LT.AND P6, PT, R93, UR8, !P5 ;  /* 0x000000085d007c0c */ /* 0x000fe4000efc1270 */
[----:B------:R-:W-:Y:S01]  /*3f50*/  ISETP.LT.AND P5, PT, R92, UR8, !P5 ;  /* 0x000000085c007c0c */ /* 0x000fe2000efa1270 */
[C---:B------:R-:W-:Y:S01]  /*3f60*/  VIADD R37, R35.reuse, UR6 ;  /* 0x0000000623257c36 */ /* 0x040fe20008000000 */
[----:B------:R-:W-:Y:S02]  /*3f70*/  ISETP.GE.AND P4, PT, R0, UR9, PT ;  /* 0x0000000900007c0c */ /* 0x000fe4000bf86270 */
[----:B------:R-:W-:Y:S01]  /*3f80*/  ISETP.GE.AND P3, PT, R34, UR9, PT ;  /* 0x0000000922007c0c */ /* 0x000fe2000bf66270 */
[----:B0-----:R-:W-:Y:S01]  /*3f90*/  IMAD.WIDE R28, R35, 0x2, R2 ;  /* 0x00000002231c7825 */ /* 0x001fe200078e0202 */
[----:B------:R-:W-:-:S03]  /*3fa0*/  PRMT R34, R51, 0x7632, R34 ;  /* 0x0000763233227816 */ /* 0x000fc60000000022 */
[----:B------:R-:W-:Y:S01]  /*3fb0*/  IMAD.WIDE R26, R35, 0x2, R24 ;  /* 0x00000002231a7825 */ /* 0x000fe200078e0218 */
[----:B------:R0:W-:Y:S01]  /*3fc0*/  @P2 STG.E.U16 desc[UR14][R28.64], R51 ;  /* 0x000000331c002986 */ /* 0x0001e2000c10150e */
[----:B------:R-:W-:Y:S02]  /*3fd0*/  ISETP.LT.AND P2, PT, R93, UR8, !P4 ;  /* 0x000000085d007c0c */ /* 0x000fe4000e741270 */
[----:B------:R-:W-:Y:S01]  /*3fe0*/  IMAD.WIDE R30, R37, 0x2, R2 ;  /* 0x00000002251e7825 */ /* 0x000fe200078e0202 */
[----:B------:R-:W-:-:S03]  /*3ff0*/  ISETP.LT.AND P4, PT, R92, UR8, !P4 ;  /* 0x000000085c007c0c */ /* 0x000fc6000e781270 */
[C---:B------:R-:W-:Y:S01]  /*4000*/  IMAD.WIDE R32, R37.reuse, 0x2, R24 ;  /* 0x0000000225207825 */ /* 0x040fe200078e0218 */
[----:B------:R4:W-:Y:S01]  /*4010*/  @P0 STG.E.U16 desc[UR14][R26.64], R34 ;  /* 0x000000221a000986 */ /* 0x0009e2000c10150e */
[----:B0-----:R-:W-:Y:S02]  /*4020*/  PRMT R29, R20, 0x7632, R29 ;  /* 0x00007632141d7816 */ /* 0x001fe4000000001d */
[----:B------:R-:W-:Y:S01]  /*4030*/  VIADD R37, R37, UR6 ;  /* 0x0000000625257c36 */ /* 0x000fe20008000000 */
[----:B------:R-:W-:Y:S01]  /*4040*/  @P6 STG.E.U16 desc[UR14][R30.64], R20 ;  /* 0x000000141e006986 */ /* 0x000fe2000c10150e */
[----:B------:R-:W-:-:S03]  /*4050*/  VIADD R0, R94, 0xb ;  /* 0x0000000b5e007836 */ /* 0x000fc60000000000 */
[----:B------:R0:W-:Y:S01]  /*4060*/  @P5 STG.E.U16 desc[UR14][R32.64], R29 ;  /* 0x0000001d20005986 */ /* 0x0001e2000c10150e */
[----:B------:R-:W-:Y:S01]  /*4070*/  ISETP.LT.AND P5, PT, R93, UR8, !P3 ;  /* 0x000000085d007c0c */ /* 0x000fe2000dfa1270 */
[C---:B----4-:R-:W-:Y:S01]  /*4080*/  IMAD.WIDE R26, R37.reuse, 0x2, R24 ;  /* 0x00000002251a7825 */ /* 0x050fe200078e0218 */
[----:B------:R-:W-:Y:S02]  /*4090*/  ISETP.LT.AND P3, PT, R92, UR8, !P3 ;  /* 0x000000085c007c0c */ /* 0x000fe4000df61270 */
[----:B------:R-:W-:Y:S01]  /*40a0*/  PRMT R34, R16, 0x7632, R34 ;  /* 0x0000763210227816 */ /* 0x000fe20000000022 */
[C---:B------:R-:W-:Y:S01]  /*40b0*/  VIADD R35, R37.reuse, UR6 ;  /* 0x0000000625237c36 */ /* 0x040fe20008000000 */
[----:B------:R-:W-:Y:S01]  /*40c0*/  ISETP.GE.AND P1, PT, R0, UR9, PT ;  /* 0x0000000900007c0c */ /* 0x000fe2000bf26270 */
[----:B0-----:R-:W-:-:S04]  /*40d0*/  IMAD.WIDE R28, R37, 0x2, R2 ;  /* 0x00000002251c7825 */ /* 0x001fc800078e0202 */
[----:B------:R-:W-:Y:S01]  /*40e0*/  VIADD R0, R94, 0xc ;  /* 0x0000000c5e007836 */ /* 0x000fe20000000000 */
[----:B------:R0:W-:Y:S01]  /*40f0*/  @P2 STG.E.U16 desc[UR14][R28.64], R16 ;  /* 0x000000101c002986 */ /* 0x0001e2000c10150e */
[----:B------:R-:W-:-:S03]  /*4100*/  IMAD.WIDE R30, R35, 0x2, R2 ;  /* 0x00000002231e7825 */ /* 0x000fc600078e0202 */
[----:B------:R-:W-:Y:S01]  /*4110*/  @P4 STG.E.U16 desc[UR14][R26.64], R34 ;  /* 0x000000221a004986 */ /* 0x000fe2000c10150e */
[----:B------:R-:W-:Y:S01]  /*4120*/  ISETP.LT.AND P4, PT, R93, UR8, !P1 ;  /* 0x000000085d007c0c */ /* 0x000fe2000cf81270 */
[C---:B------:R-:W-:Y:S01]  /*4130*/  IMAD.WIDE R32, R35.reuse, 0x2, R24 ;  /* 0x0000000223207825 */ /* 0x040fe200078e0218 */
[----:B------:R-:W-:Y:S02]  /*4140*/  ISETP.LT.AND P1, PT, R92, UR8, !P1 ;  /* 0x000000085c007c0c */ /* 0x000fe4000cf21270 */
[----:B------:R-:W-:Y:S01]  /*4150*/  ISETP.GE.AND P0, PT, R0, UR9, PT ;  /* 0x0000000900007c0c */ /* 0x000fe2000bf06270 */
[----:B------:R-:W-:Y:S01]  /*4160*/  VIADD R35, R35, UR6 ;  /* 0x0000000623237c36 */ /* 0x000fe20008000000 */
[----:B0-----:R-:W-:Y:S01]  /*4170*/  PRMT R29, R21, 0x7632, R29 ;  /* 0x00007632151d7816 */ /* 0x001fe2000000001d */
[----:B------:R-:W-:Y:S01]  /*4180*/  VIADD R0, R94, 0xd ;  /* 0x0000000d5e007836 */ /* 0x000fe20000000000 */
[----:B------:R0:W-:Y:S01]  /*4190*/  @P5 STG.E.U16 desc[UR14][R30.64], R21 ;  /* 0x000000151e005986 */ /* 0x0001e2000c10150e */
[----:B------:R-:W-:-:S03]  /*41a0*/  ISETP.LT.AND P5, PT, R93, UR8, !P0 ;  /* 0x000000085d007c0c */ /* 0x000fc6000c7a1270 */
[----:B------:R4:W-:Y:S01]  /*41b0*/  @P3 STG.E.U16 desc[UR14][R32.64], R29 ;  /* 0x0000001d20003986 */ /* 0x0009e2000c10150e */
[----:B------:R-:W-:Y:S01]  /*41c0*/  ISETP.LT.AND P0, PT, R92, UR8, !P0 ;  /* 0x000000085c007c0c */ /* 0x000fe2000c701270 */
[C---:B------:R-:W-:Y:S01]  /*41d0*/  VIADD R37, R35.reuse, UR6 ;  /* 0x0000000623257c36 */ /* 0x040fe20008000000 */
[----:B------:R-:W-:Y:S01]  /*41e0*/  ISETP.GE.AND P6, PT, R0, UR9, PT ;  /* 0x0000000900007c0c */ /* 0x000fe2000bfc6270 */
[----:B------:R-:W-:Y:S02]  /*41f0*/  VIADD R0, R94, 0xe ;  /* 0x0000000e5e007836 */ /* 0x000fe40000000000 */
[----:B0-----:R-:W-:Y:S01]  /*4200*/  IMAD.WIDE R20, R35, 0x2, R24 ;  /* 0x0000000223147825 */ /* 0x001fe200078e0218 */
[----:B------:R-:W-:-:S03]  /*4210*/  PRMT R31, R17, 0x7632, R31 ;  /* 0x00007632111f7816 */ /* 0x000fc6000000001f */
[----:B----4-:R-:W-:-:S05]  /*4220*/  IMAD.WIDE R28, R35, 0x2, R2 ;  /* 0x00000002231c7825 */ /* 0x010fca00078e0202 */
[----:B------:R-:W-:Y:S01]  /*4230*/  @P4 STG.E.U16 desc[UR14][R28.64], R17 ;  /* 0x000000111c004986 */ /* 0x000fe2000c10150e */
[----:B------:R-:W-:-:S03]  /*4240*/  IMAD.WIDE R26, R37, 0x2, R2 ;  /* 0x00000002251a7825 */ /* 0x000fc600078e0202 */
[----:B------:R0:W-:Y:S01]  /*4250*/  @P1 STG.E.U16 desc[UR14][R20.64], R31 ;  /* 0x0000001f14001986 */ /* 0x0001e2000c10150e */
[----:B------:R-:W-:Y:S01]  /*4260*/  ISETP.LT.AND P1, PT, R93, UR8, !P6 ;  /* 0x000000085d007c0c */ /* 0x000fe2000f721270 */
[----:B------:R-:W-:Y:S01]  /*4270*/  VIADD R16, R94, 0xf ;  /* 0x0000000f5e107836 */ /* 0x000fe20000000000 */
[----:B------:R-:W-:Y:S02]  /*4280*/  ISETP.LT.AND P6, PT, R92, UR8, !P6 ;  /* 0x000000085c007c0c */ /* 0x000fe4000f7c1270 */
[----:B------:R-:W-:Y:S01]  /*4290*/  ISETP.GE.AND P2, PT, R0, UR9, PT ;  /* 0x0000000900007c0c */ /* 0x000fe2000bf46270 */
[----:B------:R4:W-:Y:S01]  /*42a0*/  @P5 STG.E.U16 desc[UR14][R26.64], R22 ;  /* 0x000000161a005986 */ /* 0x0009e2000c10150e */
[----:B------:R-:W-:Y:S01]  /*42b0*/  ISETP.GE.AND P3, PT, R16, UR9, PT ;  /* 0x0000000910007c0c */ /* 0x000fe2000bf66270 */
[----:B0-----:R-:W-:Y:S01]  /*42c0*/  IMAD.WIDE R30, R37, 0x2, R24 ;  /* 0x00000002251e7825 */ /* 0x001fe200078e0218 */
[----:B------:R-:W-:-:S03]  /*42d0*/  PRMT R21, R22, 0x7632, R21 ;  /* 0x0000763216157816 */ /* 0x000fc60000000015 */
[----:B------:R-:W-:Y:S01]  /*42e0*/  VIADD R37, R37, UR6 ;  /* 0x0000000625257c36 */ /* 0x000fe20008000000 */
[----:B------:R-:W-:Y:S01]  /*42f0*/  ISETP.LT.AND P5, PT, R93, UR8, !P2 ;  /* 0x000000085d007c0c */ /* 0x000fe2000d7a1270 */
[----:B------:R0:W-:Y:S01]  /*4300*/  @P0 STG.E.U16 desc[UR14][R30.64], R21 ;  /* 0x000000151e000986 */ /* 0x0001e2000c10150e */
[----:B----4-:R-:W-:Y:S01]  /*4310*/  PRMT R27, R18, 0x7632, R27 ;  /* 0x00007632121b7816 */ /* 0x010fe2000000001b */
[----:B------:R-:W-:Y:S01]  /*4320*/  IMAD.WIDE R16, R37, 0x2, R2 ;  /* 0x0000000225107825 */ /* 0x000fe200078e0202 */
[----:B------:R-:W-:-:S03]  /*4330*/  ISETP.LT.AND P2, PT, R92, UR8, !P2 ;  /* 0x000000085c007c0c */ /* 0x000fc6000d741270 */
[----:B------:R-:W-:Y:S01]  /*4340*/  VIADD R0, R94, 0x10 ;  /* 0x000000105e007836 */ /* 0x000fe20000000000 */
[----:B------:R-:W-:Y:S01]  /*4350*/  @P1 STG.E.U16 desc[UR14][R16.64], R18 ;  /* 0x0000001210001986 */ /* 0x000fe2000c10150e */
[----:B0-----:R-:W-:-:S04]  /*4360*/  IMAD.WIDE R20, R37, 0x2, R24 ;  /* 0x0000000225147825 */ /* 0x001fc800078e0218 */
[----:B------:R-:W-:Y:S01]  /*4370*/  VIADD R37, R37, UR6 ;  /* 0x0000000625257c36 */ /* 0x000fe20008000000 */
[----:B------:R0:W-:Y:S01]  /*4380*/  @P6 STG.E.U16 desc[UR14][R20.64], R27 ;  /* 0x0000001b14006986 */ /* 0x0001e2000c10150e */
[----:B------:R-:W-:Y:S01]  /*4390*/  ISETP.LT.AND P6, PT, R93, UR8, !P3 ;  /* 0x000000085d007c0c */ /* 0x000fe2000dfc1270 */
[----:B------:R-:W-:Y:S01]  /*43a0*/  VIADD R28, R94, 0x11 ;  /* 0x000000115e1c7836 */ /* 0x000fe20000000000 */
[----:B------:R-:W-:Y:S01]  /*43b0*/  ISETP.GE.AND P4, PT, R0, UR9, PT ;  /* 0x0000000900007c0c */ /* 0x000fe2000bf86270 */
[C---:B------:R-:W-:Y:S01]  /*43c0*/  VIADD R31, R37.reuse, UR6 ;  /* 0x00000006251f7c36 */ /* 0x040fe20008000000 */
[----:B------:R-:W-:Y:S01]  /*43d0*/  ISETP.LT.AND P3, PT, R92, UR8, !P3 ;  /* 0x000000085c007c0c */ /* 0x000fe2000df61270 */
[----:B0-----:R-:W-:Y:S01]  /*43e0*/  IMAD.WIDE R26, R37, 0x2, R2 ;  /* 0x00000002251a7825 */ /* 0x001fe200078e0202 */
[----:B------:R-:W-:-:S04]  /*43f0*/  PRMT R30, R23, 0x7632, R30 ;  /* 0x00007632171e7816 */ /* 0x000fc8000000001e */
[----:B------:R0:W-:Y:S01]  /*4400*/  @P5 STG.E.U16 desc[UR14][R26.64], R23 ;  /* 0x000000171a005986 */ /* 0x0001e2000c10150e */
[----:B------:R-:W-:Y:S01]  /*4410*/  ISETP.LT.AND P5, PT, R93, UR8, !P4 ;  /* 0x000000085d007c0c */ /* 0x000fe2000e7a1270 */
[----:B------:R-:W-:Y:S01]  /*4420*/  IMAD.WIDE R16, R37, 0x2, R24 ;  /* 0x0000000225107825 */ /* 0x000fe200078e0218 */
[----:B------:R-:W-:-:S03]  /*4430*/  ISETP.GE.AND P0, PT, R28, UR9, PT ;  /* 0x000000091c007c0c */ /* 0x000fc6000bf06270 */
[C---:B------:R-:W-:Y:S01]  /*4440*/  IMAD.WIDE R20, R31.reuse, 0x2, R2 ;  /* 0x000000021f147825 */ /* 0x040fe200078e0202 */
[----:B------:R4:W-:Y:S03]  /*4450*/  @P2 STG.E.U16 desc[UR14][R16.64], R30 ;  /* 0x0000001e10002986 */ /* 0x0009e6000c10150e */
[----:B------:R-:W-:Y:S01]  /*4460*/  IMAD.WIDE R28, R31, 0x2, R24 ;  /* 0x000000021f1c7825 */ /* 0x000fe200078e0218 */
[----:B------:R-:W-:-:S03]  /*4470*/  ISETP.LT.AND P4, PT, R92, UR8, !P4 ;  /* 0x000000085c007c0c */ /* 0x000fc6000e781270 */
[----:B------:R-:W-:Y:S01]  /*4480*/  VIADD R31, R31, UR6 ;  /* 0x000000061f1f7c36 */ /* 0x000fe20008000000 */
[----:B------:R-:W-:Y:S01]  /*4490*/  PRMT R18, R19, 0x7632, R18 ;  /* 0x0000763213127816 */ /* 0x000fe20000000012 */
[----:B------:R-:W-:Y:S01]  /*44a0*/  VIADD R0, R94, 0x12 ;  /* 0x000000125e007836 */ /* 0x000fe20000000000 */
[----:B------:R-:W-:Y:S01]  /*44b0*/  @P6 STG.E.U16 desc[UR14][R20.64], R19 ;  /* 0x0000001314006986 */ /* 0x000fe2000c10150e */
[----:B0-----:R-:W-:Y:S01]  /*44c0*/  IMAD.WIDE R22, R31, 0x2, R2 ;  /* 0x000000021f167825 */ /* 0x001fe200078e0202 */
[----:B------:R-:W-:Y:S02]  /*44d0*/  ISETP.LT.AND P6, PT, R93, UR8, !P0 ;  /* 0x000000085d007c0c */ /* 0x000fe4000c7c1270 */
[----:B------:R-:W-:Y:S01]  /*44e0*/  ISETP.GE.AND P1, PT, R0, UR9, PT ;  /* 0x0000000900007c0c */ /* 0x000fe2000bf26270 */
[----:B------:R0:W-:Y:S01]  /*44f0*/  @P3 STG.E.U16 desc[UR14][R28.64], R18 ;  /* 0x000000121c003986 */ /* 0x0001e2000c10150e */
[C---:B------:R-:W-:Y:S02]  /*4500*/  VIADD R27, R31.reuse, UR6 ;  /* 0x000000061f1b7c36 */ /* 0x040fe40008000000 */
[----:B------:R-:W-:Y:S01]  /*4510*/  VIADD R0, R94, 0x13 ;  /* 0x000000135e007836 */ /* 0x000fe20000000000 */
[----:B--2---:R2:W-:Y:S01]  /*4520*/  @P5 STG.E.U16 desc[UR14][R22.64], R12 ;  /* 0x0000000c16005986 */ /* 0x0045e2000c10150e */
[----:B----4-:R-:W-:Y:S01]  /*4530*/  IMAD.WIDE R16, R31, 0x2, R24 ;  /* 0x000000021f107825 */ /* 0x010fe200078e0218 */
[----:B------:R-:W-:-:S02]  /*4540*/  ISETP.LT.AND P0, PT, R92, UR8, !P0 ;  /* 0x000000085c007c0c */ /* 0x000fc4000c701270 */
[----:B------:R-:W-:Y:S01]  /*4550*/  ISETP.GE.AND P2, PT, R0, UR9, PT ;  /* 0x0000000900007c0c */ /* 0x000fe2000bf46270 */
[----:B0-----:R-:W-:Y:S01]  /*4560*/  IMAD.WIDE R18, R27, 0x2, R2 ;  /* 0x000000021b127825 */ /* 0x001fe200078e0202 */
[----:B--2---:R-:W-:-:S03]  /*4570*/  PRMT R23, R12, 0x7632, R23 ;  /* 0x000076320c177816 */ /* 0x004fc60000000017 */
[----:B------:R-:W-:Y:S02]  /*4580*/  IMAD.WIDE R20, R27, 0x2, R24 ;  /* 0x000000021b147825 */ /* 0x000fe400078e0218 */
[----:B------:R0:W-:Y:S01]  /*4590*/  @P4 STG.E.U16 desc[UR14][R16.64], R23 ;  /* 0x0000001710004986 */ /* 0x0001e2000c10150e */
[----:B------:R-:W-:Y:S01]  /*45a0*/  ISETP.LT.AND P4, PT, R93, UR8, !P1 ;  /* 0x000000085d007c0c */ /* 0x000fe2000cf81270 */
[----:B------:R-:W-:Y:S01]  /*45b0*/  VIADD R27, R27, UR6 ;  /* 0x000000061b1b7c36 */ /* 0x000fe20008000000 */
[----:B------:R-:W-:Y:S01]  /*45c0*/  ISETP.LT.AND P1, PT, R92, UR8, !P1 ;  /* 0x000000085c007c0c */ /* 0x000fe2000cf21270 */
[----:B------:R2:W-:Y:S01]  /*45d0*/  @P6 STG.E.U16 desc[UR14][R18.64], R8 ;  /* 0x0000000812006986 */ /* 0x0005e2000c10150e */
[----:B------:R-:W-:Y:S02]  /*45e0*/  ISETP.LT.AND P6, PT, R93, UR8, !P2 ;  /* 0x000000085d007c0c */ /* 0x000fe4000d7c1270 */
[----:B------:R-:W-:Y:S01]  /*45f0*/  PRMT R26, R8, 0x7632, R26 ;  /* 0x00007632081a7816 */ /* 0x000fe2000000001a */
[----:B------:R-:W-:-:S02]  /*4600*/  VIADD R29, R27, UR6 ;  /* 0x000000061b1d7c36 */ /* 0x000fc40008000000 */
[----:B------:R-:W-:Y:S02]  /*4610*/  VIADD R0, R94, 0x14 ;  /* 0x000000145e007836 */ /* 0x000fe40000000000 */
[----:B------:R4:W-:Y:S01]  /*4620*/  @P0 STG.E.U16 desc[UR14][R20.64], R26 ;  /* 0x0000001a14000986 */ /* 0x0009e2000c10150e */
[----:B0-----:R-:W-:-:S04]  /*4630*/  IMAD.WIDE R22, R27, 0x2, R2 ;  /* 0x000000021b167825 */ /* 0x001fc800078e0202 */
[----:B------:R-:W-:Y:S01]  /*4640*/  IMAD.WIDE R16, R27, 0x2, R24 ;  /* 0x000000021b107825 */ /* 0x000fe200078e0218 */
[----:B------:R-:W-:-:S03]  /*4650*/  ISETP.GE.AND P3, PT, R0, UR9, PT ;  /* 0x0000000900007c0c */ /* 0x000fc6000bf66270 */
[----:B--2---:R-:W-:Y:S01]  /*4660*/  IMAD.WIDE R18, R29, 0x2, R2 ;  /* 0x000000021d127825 */ /* 0x004fe200078e0202 */
[----:B----4-:R-:W-:Y:S01]  /*4670*/  PRMT R21, R13, 0x7632, R21 ;  /* 0x000076320d157816 */ /* 0x010fe20000000015 */
[----:B------:R0:W-:Y:S01]  /*4680*/  @P4 STG.E.U16 desc[UR14][R22.64], R13 ;  /* 0x0000000d16004986 */ /* 0x0001e2000c10150e */
[----:B------:R-:W-:-:S03]  /*4690*/  ISETP.LT.AND P2, PT, R92, UR8, !P2 ;  /* 0x000000085c007c0c */ /* 0x000fc6000d741270 */
[----:B------:R-:W-:Y:S01]  /*46a0*/  @P1 STG.E.U16 desc[UR14][R16.64], R21 ;  /* 0x0000001510001986 */ /* 0x000fe2000c10150e */
[----:B------:R-:W-:-:S03]  /*46b0*/  VIADD R12, R94, 0x16 ;  /* 0x000000165e0c7836 */ /* 0x000fc60000000000 */
[----:B------:R2:W-:Y:S01]  /*46c0*/  @P6 STG.E.U16 desc[UR14][R18.64], R9 ;  /* 0x0000000912006986 */ /* 0x0005e2000c10150e */
[----:B------:R-:W-:Y:S02]  /*46d0*/  ISETP.LT.AND P6, PT, R93, UR8, !P3 ;  /* 0x000000085d007c0c */ /* 0x000fe4000dfc1270 */
[----:B------:R-:W-:Y:S01]  /*46e0*/  ISETP.LT.AND P3, PT, R92, UR8, !P3 ;  /* 0x000000085c007c0c */ /* 0x000fe2000df61270 */
[C---:B------:R-:W-:Y:S01]  /*46f0*/  VIADD R27, R29.reuse, UR6 ;  /* 0x000000061d1b7c36 */ /* 0x040fe20008000000 */
[----:B------:R-:W-:Y:S01]  /*4700*/  ISETP.GE.AND P0, PT, R12, UR9, PT ;  /* 0x000000090c007c0c */ /* 0x000fe2000bf06270 */
[----:B------:R-:W-:Y:S02]  /*4710*/  VIADD R0, R94, 0x15 ;  /* 0x000000155e007836 */ /* 0x000fe40000000000 */
[----:B0-----:R-:W-:Y:S01]  /*4720*/  IMAD.WIDE R12, R29, 0x2, R24 ;  /* 0x000000021d0c7825 */ /* 0x001fe200078e0218 */
[----:B------:R-:W-:Y:S02]  /*4730*/  PRMT R22, R14, 0x7632, R22 ;  /* 0x000076320e167816 */ /* 0x000fe40000000016 */
[----:B--2---:R-:W-:Y:S01]  /*4740*/  PRMT R19, R9, 0x7632, R19 ;  /* 0x0000763209137816 */ /* 0x004fe20000000013 */
[----:B------:R-:W-:Y:S01]  /*4750*/  IMAD.WIDE R20, R27, 0x2, R2 ;  /* 0x000000021b147825 */ /* 0x000fe200078e0202 */
[----:B------:R-:W-:-:S03]  /*4760*/  ISETP.GE.AND P5, PT, R0, UR9, PT ;  /* 0x0000000900007c0c */ /* 0x000fc6000bfa6270 */
[----:B------:R-:W-:Y:S01]  /*4770*/  IMAD.WIDE R16, R27, 0x2, R24 ;  /* 0x000000021b107825 */ /* 0x000fe200078e0218 */
[----:B------:R-:W-:Y:S04]  /*4780*/  @P2 STG.E.U16 desc[UR14][R12.64], R19 ;  /* 0x000000130c002986 */ /* 0x000fe8000c10150e */
[----:B------:R0:W-:Y:S01]  /*4790*/  @P6 STG.E.U16 desc[UR14][R20.64], R14 ;  /* 0x0000000e14006986 */ /* 0x0001e2000c10150e */
[----:B------:R-:W-:-:S03]  /*47a0*/  VIADD R8, R94, 0x18 ;  /* 0x000000185e087836 */ /* 0x000fc60000000000 */
[----:B------:R2:W-:Y:S01]  /*47b0*/  @P3 STG.E.U16 desc[UR14][R16.64], R22 ;  /* 0x0000001610003986 */ /* 0x0005e2000c10150e */
[----:B------:R-:W-:Y:S02]  /*47c0*/  ISETP.LT.AND P3, PT, R93, UR8, !P5 ;  /* 0x000000085d007c0c */ /* 0x000fe4000ef61270 */
[----:B------:R-:W-:Y:S01]  /*47d0*/  ISETP.LT.AND P5, PT, R92, UR8, !P5 ;  /* 0x000000085c007c0c */ /* 0x000fe2000efa1270 */
[----:B------:R-:W-:Y:S01]  /*47e0*/  VIADD R27, R27, UR6 ;  /* 0x000000061b1b7c36 */ /* 0x000fe20008000000 */
[----:B------:R-:W-:Y:S01]  /*47f0*/  ISETP.LT.AND P6, PT, R93, UR8, !P0 ;  /* 0x000000085d007c0c */ /* 0x000fe2000c7c1270 */
[----:B------:R-:W-:Y:S01]  /*4800*/  VIADD R0, R94, 0x17 ;  /* 0x000000175e007836 */ /* 0x000fe20000000000 */
[----:B------:R-:W-:Y:S01]  /*4810*/  ISETP.GE.AND P1, PT, R8, UR9, PT ;  /* 0x0000000908007c0c */ /* 0x000fe2000bf26270 */
[----:B------:R-:W-:Y:S01]  /*4820*/  IMAD.WIDE R8, R27, 0x2, R2 ;  /* 0x000000021b087825 */ /* 0x000fe200078e0202 */
[----:B0-----:R-:W-:-:S03]  /*4830*/  PRMT R14, R10, 0x7632, R14 ;  /* 0x000076320a0e7816 */ /* 0x001fc6000000000e */
[C---:B------:R-:W-:Y:S02]  /*4840*/  VIADD R23, R27.reuse, UR6 ;  /* 0x000000061b177c36 */ /* 0x040fe40008000000 */
[----:B------:R-:W-:Y:S01]  /*4850*/  IMAD.WIDE R12, R27, 0x2, R24 ;  /* 0x000000021b0c7825 */ /* 0x000fe200078e0218 */
[----:B------:R-:W-:Y:S01]  /*4860*/  ISETP.GE.AND P4, PT, R0, UR9, PT ;  /* 0x0000000900007c0c */ /* 0x000fe2000bf86270 */
[----:B------:R0:W-:Y:S01]  /*4870*/  @P3 STG.E.U16 desc[UR14][R8.64], R10 ;  /* 0x0000000a08003986 */ /* 0x0001e2000c10150e */
[C---:B------:R-:W-:Y:S01]  /*4880*/  ISETP.LT.AND P0, PT, R92.reuse, UR8, !P0 ;  /* 0x000000085c007c0c */ /* 0x040fe2000c701270 */
[----:B--2---:R-:W-:Y:S02]  /*4890*/  IMAD.WIDE R16, R23, 0x2, R2 ;  /* 0x0000000217107825 */ /* 0x004fe400078e0202 */
[----:B------:R2:W-:Y:S01]  /*48a0*/  @P5 STG.E.U16 desc[UR14][R12.64], R14 ;  /* 0x0000000e0c005986 */ /* 0x0005e2000c10150e */
[----:B------:R-:W-:Y:S02]  /*48b0*/  ISETP.LT.AND P5, PT, R93, UR8, !P4 ;  /* 0x000000085d007c0c */ /* 0x000fe4000e7a1270 */
[----:B------:R-:W-:Y:S01]  /*48c0*/  ISETP.LT.AND P4, PT, R92, UR8, !P4 ;  /* 0x000000085c007c0c */ /* 0x000fe2000e781270 */
[----:B------:R-:W-:Y:S01]  /*48d0*/  VIADD R0, R94, 0x19 ;  /* 0x000000195e007836 */ /* 0x000fe20000000000 */
[----:B------:R4:W-:Y:S01]  /*48e0*/  @P6 STG.E.U16 desc[UR14][R16.64], R15 ;  /* 0x0000000f10006986 */ /* 0x0009e2000c10150e */
[----:B------:R-:W-:Y:S01]  /*48f0*/  IMAD.WIDE R18, R23, 0x2, R24 ;  /* 0x0000000217127825 */ /* 0x000fe200078e0218 */
[----:B------:R-:W-:-:S03]  /*4900*/  ISETP.LT.AND P6, PT, R93, UR8, !P1 ;  /* 0x000000085d007c0c */ /* 0x000fc6000cfc1270 */
[----:B------:R-:W-:Y:S01]  /*4910*/  VIADD R23, R23, UR6 ;  /* 0x0000000617177c36 */ /* 0x000fe20008000000 */
[----:B------:R-:W-:Y:S02]  /*4920*/  PRMT R22, R15, 0x7632, R22 ;  /* 0x000076320f167816 */ /* 0x000fe40000000016 */
[----:B------:R-:W-:Y:S01]  /*4930*/  ISETP.GE.AND P2, PT, R0, UR9, PT ;  /* 0x0000000900007c0c */ /* 0x000fe2000bf46270 */
[C---:B------:R-:W-:Y:S01]  /*4940*/  VIADD R21, R23.reuse, UR6 ;  /* 0x0000000617157c36 */ /* 0x040fe20008000000 */
[----:B------:R-:W-:Y:S01]  /*4950*/  ISETP.LT.AND P1, PT, R92, UR8, !P1 ;  /* 0x000000085c007c0c */ /* 0x000fe2000cf21270 */
[----:B0-----:R-:W-:Y:S01]  /*4960*/  IMAD.WIDE R8, R23, 0x2, R2 ;  /* 0x0000000217087825 */ /* 0x001fe200078e0202 */
[----:B------:R-:W-:-:S03]  /*4970*/  PRMT R10, R11, 0x7632, R10 ;  /* 0x000076320b0a7816 */ /* 0x000fc6000000000a */
[----:B------:R-:W-:Y:S02]  /*4980*/  VIADD R0, R94, 0x1a ;  /* 0x0000001a5e007836 */ /* 0x000fe40000000000 */
[----:B--2---:R-:W-:Y:S01]  /*4990*/  IMAD.WIDE R12, R23, 0x2, R24 ;  /* 0x00000002170c7825 */ /* 0x004fe200078e0218 */
[----:B------:R-:W-:Y:S03]  /*49a0*/  @P0 STG.E.U16 desc[UR14][R18.64], R22 ;  /* 0x0000001612000986 */ /* 0x000fe6000c10150e */
[----:B----4-:R-:W-:Y:S01]  /*49b0*/  IMAD.WIDE R14, R21, 0x2, R2 ;  /* 0x00000002150e7825 */ /* 0x010fe200078e0202 */
[----:B------:R0:W-:Y:S01]  /*49c0*/  @P5 STG.E.U16 desc[UR14][R8.64], R11 ;  /* 0x0000000b08005986 */ /* 0x0001e2000c10150e */
[----:B------:R-:W-:-:S03]  /*49d0*/  ISETP.GE.AND P3, PT, R0, UR9, PT ;  /* 0x0000000900007c0c */ /* 0x000fc6000bf66270 */
[----:B------:R2:W-:Y:S01]  /*49e0*/  @P4 STG.E.U16 desc[UR14][R12.64], R10 ;  /* 0x0000000a0c004986 */ /* 0x0005e2000c10150e */
[----:B------:R-:W-:Y:S01]  /*49f0*/  ISETP.LT.AND P4, PT, R93, UR8, !P2 ;  /* 0x000000085d007c0c */ /* 0x000fe2000d781270 */
[----:B------:R-:W-:Y:S01]  /*4a00*/  IMAD.WIDE R16, R21, 0x2, R24 ;  /* 0x0000000215107825 */ /* 0x000fe200078e0218 */
[----:B------:R-:W-:Y:S01]  /*4a10*/  ISETP.LT.AND P2, PT, R92, UR8, !P2 ;  /* 0x000000085c007c0c */ /* 0x000fe2000d741270 */
[----:B---3--:R1:W-:Y:S01]  /*4a20*/  @P6 STG.E.U16 desc[UR14][R14.64], R4 ;  /* 0x000000040e006986 */ /* 0x0083e2000c10150e */
[----:B------:R-:W-:Y:S01]  /*4a30*/  ISETP.LT.AND P6, PT, R93, UR8, !P3 ;  /* 0x000000085d007c0c */ /* 0x000fe2000dfc1270 */
[----:B------:R-:W-:Y:S01]  /*4a40*/  VIADD R21, R21, UR6 ;  /* 0x0000000615157c36 */ /* 0x000fe20008000000 */
[----:B0-----:R-:W-:Y:S01]  /*4a50*/  PRMT R9, R4, 0x7632, R9 ;  /* 0x0000763204097816 */ /* 0x001fe20000000009 */
[----:B------:R-:W-:Y:S02]  /*4a60*/  VIADD R20, R94, 0x1b ;  /* 0x0000001b5e147836 */ /* 0x000fe40000000000 */
[----:B------:R-:W-:-:S02]  /*4a70*/  VIADD R19, R21, UR6 ;  /* 0x0000000615137c36 */ /* 0x000fc40008000000 */
[----:B------:R0:W-:Y:S01]  /*4a80*/  @P1 STG.E.U16 desc[UR14][R16.64], R9 ;  /* 0x0000000910001986 */ /* 0x0001e2000c10150e */
[----:B------:R-:W-:Y:S02]  /*4a90*/  VIADD R0, R94, 0x1c ;  /* 0x0000001c5e007836 */ /* 0x000fe40000000000 */
[----:B--2---:R-:W-:Y:S01]  /*4aa0*/  IMAD.WIDE R10, R21, 0x2, R24 ;  /* 0x00000002150a7825 */ /* 0x004fe200078e0218 */
[----:B-1----:R-:W-:Y:S02]  /*4ab0*/  PRMT R4, R40, 0x7632, R4 ;  /* 0x0000763228047816 */ /* 0x002fe40000000004 */
[----:B------:R-:W-:Y:S01]  /*4ac0*/  ISETP.GE.AND P0, PT, R20, UR9, PT ;  /* 0x0000000914007c0c */ /* 0x000fe2000bf06270 */
[----:B------:R-:W-:-:S04]  /*4ad0*/  IMAD.WIDE R12, R19, 0x2, R2 ;  /* 0x00000002130c7825 */ /* 0x000fc800078e0202 */
[----:B0-----:R-:W-:Y:S01]  /*4ae0*/  IMAD.WIDE R8, R21, 0x2, R2 ;  /* 0x0000000215087825 */ /* 0x001fe200078e0202 */
[----:B------:R-:W-:Y:S02]  /*4af0*/  ISETP.GE.AND P5, PT, R0, UR9, PT ;  /* 0x0000000900007c0c */ /* 0x000fe4000bfa6270 */
[----:B------:R-:W-:Y:S02]  /*4b00*/  ISETP.LT.AND P3, PT, R92, UR8, !P3 ;  /* 0x000000085c007c0c */ /* 0x000fe4000df61270 */
[----:B------:R0:W-:Y:S01]  /*4b10*/  @P4 STG.E.U16 desc[UR14][R8.64], R40 ;  /* 0x0000002808004986 */ /* 0x0001e2000c10150e */
[----:B------:R-:W-:-:S03]  /*4b20*/  VIADD R15, R19, UR6 ;  /* 0x00000006130f7c36 */ /* 0x000fc60008000000 */
[----:B------:R1:W-:Y:S01]  /*4b30*/  @P2 STG.E.U16 desc[UR14][R10.64], R4 ;  /* 0x000000040a002986 */ /* 0x0003e2000c10150e */
[C---:B------:R-:W-:Y:S02]  /*4b40*/  ISETP.LT.AND P2, PT, R93.reuse, UR8, !P0 ;  /* 0x000000085d007c0c */ /* 0x040fe4000c741270 */
[----:B------:R-:W-:Y:S01]  /*4b50*/  ISETP.LT.AND P0, PT, R92, UR8, !P0 ;  /* 0x000000085c007c0c */ /* 0x000fe2000c701270 */
[----:B------:R2:W-:Y:S01]  /*4b60*/  @P6 STG.E.U16 desc[UR14][R12.64], R5 ;  /* 0x000000050c006986 */ /* 0x0005e2000c10150e */
[----:B------:R-:W-:Y:S01]  /*4b70*/  ISETP.LT.AND P6, PT, R93, UR8, !P5 ;  /* 0x000000085d007c0c */ /* 0x000fe2000efc1270 */
[C---:B------:R-:W-:Y:S01]  /*4b80*/  VIADD R0, R94.reuse, 0x1e ;  /* 0x0000001e5e007836 */ /* 0x040fe20000000000 */
[----:B------:R-:W-:Y:S01]  /*4b90*/  PRMT R14, R5, 0x7632, R14 ;  /* 0x00007632050e7816 */ /* 0x000fe2000000000e */
[----:B------:R-:W-:Y:S02]  /*4ba0*/  VIADD R17, R15, UR6 ;  /* 0x000000060f117c36 */ /* 0x000fe40008000000 */
[----:B------:R-:W-:-:S02]  /*4bb0*/  VIADD R18, R94, 0x1d ;  /* 0x0000001d5e127836 */ /* 0x000fc40000000000 */
[----:B0-----:R-:W-:Y:S01]  /*4bc0*/  IMAD.WIDE R8, R19, 0x2, R24 ;  /* 0x0000000213087825 */ /* 0x001fe200078e0218 */
[----:B------:R-:W-:-:S03]  /*4bd0*/  PRMT R16, R41, 0x7632, R16 ;  /* 0x0000763229107816 */ /* 0x000fc60000000010 */
[----:B-1----:R-:W-:Y:S01]  /*4be0*/  IMAD.WIDE R10, R15, 0x2, R2 ;  /* 0x000000020f0a7825 */ /* 0x002fe200078e0202 */
[----:B------:R-:W-:-:S03]  /*4bf0*/  ISETP.GE.AND P4, PT, R0, UR9, PT ;  /* 0x0000000900007c0c */ /* 0x000fc6000bf86270 */
[----:B--2---:R-:W-:Y:S01]  /*4c00*/  IMAD.WIDE R4, R15, 0x2, R24 ;  /* 0x000000020f047825 */ /* 0x004fe200078e0218 */
[----:B------:R-:W-:Y:S01]  /*4c10*/  ISETP.GE.AND P1, PT, R18, UR9, PT ;  /* 0x0000000912007c0c */ /* 0x000fe2000bf26270 */
[----:B------:R-:W-:Y:S02]  /*4c20*/  @P3 STG.E.U16 desc[UR14][R8.64], R14 ;  /* 0x0000000e08003986 */ /* 0x000fe4000c10150e */
[C---:B------:R-:W-:Y:S02]  /*4c30*/  IMAD.WIDE R12, R17.reuse, 0x2, R2 ;  /* 0x00000002110c7825 */ /* 0x040fe400078e0202 */
[----:B------:R-:W-:Y:S02]  /*4c40*/  @P2 STG.E.U16 desc[UR14][R10.64], R41 ;  /* 0x000000290a002986 */ /* 0x000fe4000c10150e */
[----:B------:R-:W-:Y:S01]  /*4c50*/  VIADD R0, R94, 0x1f ;  /* 0x0000001f5e007836 */ /* 0x000fe20000000000 */
[----:B------:R-:W-:Y:S01]  /*4c60*/  ISETP.LT.AND P5, PT, R92, UR8, !P5 ;  /* 0x000000085c007c0c */ /* 0x000fe2000efa1270 */
[----:B------:R0:W-:Y:S01]  /*4c70*/  @P0 STG.E.U16 desc[UR14][R4.64], R16 ;  /* 0x0000001004000986 */ /* 0x0001e2000c10150e */
[----:B------:R-:W-:-:S02]  /*4c80*/  VIADD R15, R17, UR6 ;  /* 0x00000006110f7c36 */ /* 0x000fc40008000000 */
[----:B------:R-:W-:Y:S01]  /*4c90*/  ISETP.GE.AND P3, PT, R0, UR9, PT ;  /* 0x0000000900007c0c */ /* 0x000fe2000bf66270 */
[----:B------:R1:W-:Y:S01]  /*4ca0*/  @P6 STG.E.U16 desc[UR14][R12.64], R6 ;  /* 0x000000060c006986 */ /* 0x0003e2000c10150e */
[C---:B------:R-:W-:Y:S02]  /*4cb0*/  ISETP.LT.AND P6, PT, R93.reuse, UR8, !P1 ;  /* 0x000000085d007c0c */ /* 0x040fe4000cfc1270 */
[C---:B------:R-:W-:Y:S02]  /*4cc0*/  ISETP.LT.AND P1, PT, R92.reuse, UR8, !P1 ;  /* 0x000000085c007c0c */ /* 0x040fe4000cf21270 */
[----:B------:R-:W-:Y:S01]  /*4cd0*/  ISETP.LT.AND P2, PT, R93, UR8, !P4 ;  /* 0x000000085d007c0c */ /* 0x000fe2000e741270 */
[----:B------:R-:W-:Y:S01]  /*4ce0*/  VIADD R19, R15, UR6 ;  /* 0x000000060f137c36 */ /* 0x000fe20008000000 */
[----:B------:R-:W-:Y:S02]  /*4cf0*/  ISETP.LT.AND P4, PT, R92, UR8, !P4 ;  /* 0x000000085c007c0c */ /* 0x000fe4000e781270 */
[----:B------:R-:W-:-:S02]  /*4d00*/  ISETP.LT.AND P0, PT, R93, UR8, !P3 ;  /* 0x000000085d007c0c */ /* 0x000fc4000df01270 */
[----:B------:R-:W-:Y:S01]  /*4d10*/  ISETP.LT.AND P3, PT, R92, UR8, !P3 ;  /* 0x000000085c007c0c */ /* 0x000fe2000df61270 */
[----:B0-----:R-:W-:Y:S01]  /*4d20*/  IMAD.WIDE R4, R17, 0x2, R24 ;  /* 0x0000000211047825 */ /* 0x001fe200078e0218 */
[----:B------:R-:W-:Y:S02]  /*4d30*/  PRMT R0, R6, 0x7632, R0 ;  /* 0x0000763206007816 */ /* 0x000fe40000000000 */
[----:B-1----:R-:W-:Y:S01]  /*4d40*/  PRMT R6, R42, 0x7632, R6 ;  /* 0x000076322a067816 */ /* 0x002fe20000000006 */
[----:B------:R-:W-:Y:S02]  /*4d50*/  VIADD R17, R19, UR6 ;  /* 0x0000000613117c36 */ /* 0x000fe40008000000 */
[----:B------:R-:W-:Y:S01]  /*4d60*/  IMAD.WIDE R8, R15, 0x2, R2 ;  /* 0x000000020f087825 */ /* 0x000fe200078e0202 */
[----:B------:R-:W-:-:S03]  /*4d70*/  PRMT R16, R7, 0x7632, R16 ;  /* 0x0000763207107816 */ /* 0x000fc60000000010 */
[----:B------:R-:W-:Y:S01]  /*4d80*/  IMAD.WIDE R10, R15, 0x2, R24 ;  /* 0x000000020f0a7825 */ /* 0x000fe200078e0218 */
[----:B------:R0:W-:Y:S03]  /*4d90*/  @P5 STG.E.U16 desc[UR14][R4.64], R0 ;  /* 0x0000000004005986 */ /* 0x0001e6000c10150e */
[C---:B------:R-:W-:Y:S01]  /*4da0*/  IMAD.WIDE R12, R19.reuse, 0x2, R2 ;  /* 0x00000002130c7825 */ /* 0x040fe200078e0202 */
[----:B------:R0:W-:Y:S03]  /*4db0*/  @P6 STG.E.U16 desc[UR14][R8.64], R42 ;  /* 0x0000002a08006986 */ /* 0x0001e6000c10150e */
[----:B------:R-:W-:Y:S01]  /*4dc0*/  IMAD.WIDE R14, R19, 0x2, R24 ;  /* 0x00000002130e7825 */ /* 0x000fe200078e0218 */
[----:B------:R0:W-:Y:S03]  /*4dd0*/  @P1 STG.E.U16 desc[UR14][R10.64], R6 ;  /* 0x000000060a001986 */ /* 0x0001e6000c10150e */
[C---:B------:R-:W-:Y:S01]  /*4de0*/  IMAD.WIDE R2, R17.reuse, 0x2, R2 ;  /* 0x0000000211027825 */ /* 0x040fe200078e0202 */
[----:B------:R0:W-:Y:S04]  /*4df0*/  @P2 STG.E.U16 desc[UR14][R12.64], R7 ;  /* 0x000000070c002986 */ /* 0x0001e8000c10150e */
[----:B------:R0:W-:Y:S01]  /*4e00*/  @P4 STG.E.U16 desc[UR14][R14.64], R16 ;  /* 0x000000100e004986 */ /* 0x0001e2000c10150e */
[----:B------:R-:W-:-:S03]  /*4e10*/  IMAD.WIDE R24, R17, 0x2, R24 ;  /* 0x0000000211187825 */ /* 0x000fc600078e0218 */
[----:B------:R0:W-:Y:S01]  /*4e20*/  @P0 STG.E.U16 desc[UR14][R2.64], R43 ;  /* 0x0000002b02000986 */ /* 0x0001e2000c10150e */
[----:B------:R-:W-:Y:S05]  /*4e30*/  @!P3 EXIT ;  /* 0x000000000000b94d */ /* 0x000fea0003800000 */
[----:B0-----:R-:W-:-:S05]  /*4e40*/  PRMT R12, R43, 0x7632, R12 ;  /* 0x000076322b0c7816 */ /* 0x001fca000000000c */
[----:B------:R-:W-:Y:S01]  /*4e50*/  STG.E.U16 desc[UR14][R24.64], R12 ;  /* 0x0000000c18007986 */ /* 0x000fe2000c10150e */
[----:B------:R-:W-:Y:S05]  /*4e60*/  EXIT ;  /* 0x000000000000794d */ /* 0x000fea0003800000 */
.L_x_2:
[----:B------:R-:W-:-:S00]  /*4e70*/  BRA `(.L_x_2) ;  /* 0xfffffffc00fc7947 */ /* 0x000fc0000383ffff */
[----:B------:R-:W-:-:S00]  /*4e80*/  NOP ;  /* 0x0000000000007918 */ /* 0x000fc00000000000 */
[----:B------:R-:W-:-:S00]  /*4e90*/  NOP ;  /* 0x0000000000007918 */ /* 0x000fc00000000000 */
[----:B------:R-:W-:-:S00]  /*4ea0*/  NOP ;  /* 0x0000000000007918 */ /* 0x000fc00000000000 */
[----:B------:R-:W-:-:S00]  /*4eb0*/  NOP ;  /* 0x0000000000007918 */ /* 0x000fc00000000000 */
[----:B------:R-:W-:-:S00]  /*4ec0*/  NOP ;  /* 0x0000000000007918 */ /* 0x000fc00000000000 */
[----:B------:R-:W-:-:S00]  /*4ed0*/  NOP ;  /* 0x0000000000007918 */ /* 0x000fc00000000000 */
[----:B------:R-:W-:-:S00]  /*4ee0*/  NOP ;  /* 0x0000000000007918 */ /* 0x000fc00000000000 */
[----:B------:R-:W-:-:S00]  /*4ef0*/  NOP ;  /* 0x0000000000007918 */ /* 0x000fc00000000000 */
.L_x_3:


//--------------------- .nv.shared.matmul_kernel  --------------------------
	.section	.nv.shared.matmul_kernel,"aw",@nobits
	.sectionflags	@""
	.align	16
	.zero		1024


//--------------------- .nv.shared.reserved.0     --------------------------
	.section	.nv.shared.reserved.0,"aw",@nobits
	.weak		__nv_reservedSMEM_offset_0_alias
	.size		__nv_reservedSMEM_offset_0_alias, 0, 0
	.other		__nv_reservedSMEM_offset_0_alias,@"STO_CUDA_RESERVED_SHARED STV_DEFAULT"
__nv_reservedSMEM_offset_0_alias:
	.zero		0


//--------------------- .nv.constant0.matmul_kernel --------------------------
	.section	.nv.constant0.matmul_kernel,"a",@progbits
	.sectionflags	@""
	.align	4
.nv.constant0.matmul_kernel:
	.zero		608


//--------------------- SYMBOLS --------------------------

	.type		.nv.reservedSmem.offset0,@object
	.size		.nv.reservedSmem.offset0,0x4
